# CuTe-DSL kernel — source=cudnn_frontend_dsl family=grouped_gemm_swiglu
# config = {"ab_dtype": "Float4E2M1FN", "sf_vec": 16, "d_dtype": "Float4E2M1FN", "vector_f32": true, "mma_mn": [128, 256], "cluster_mn": [2, 1]}


// ===== COMPILED SASS (sm_100a) =====

	.target	sm_100a

	.elftype	@"ET_EXEC"


//--------------------- .note.nv.tkinfo           --------------------------
	.section	.note.nv.tkinfo,"",@"SHT_NOTE"
	.sectionflags	@"SHF_NOTE_NV_TKINFO"
	.tkinfo
        /*0018*/ 	.word	0x00000081
        /*0030*/ 	.string	""
        /*0030*/ 	.string	"ptxas"
        /*0030*/ 	.string	"Cuda compilation tools, release 12.9, V12.9.83"
        /*0030*/ 	.string	"Build system must define TOOLS_VERSION_EXTENDED"
        /*0030*/ 	.string	"-O 3 -arch sm_100a "



//--------------------- .note.nv.cuver            --------------------------
	.section	.note.nv.cuver,"",@"SHT_NOTE"
	.sectionflags	@"SHF_NOTE_NV_CUVER"
        /*0018*/ 	.short	0x0001
        /*001a*/ 	.short	0x0064
        /*001c*/ 	.short	0x0001
        /*001e*/ 	.short	0x0000
        /*0020*/ 	.short	0x0001
        /*0022*/ 	.short	0x0000


//--------------------- .nv.info                  --------------------------
	.section	.nv.info,"",@"SHT_CUDA_INFO"
	.align	4


	//----- nvinfo : EIATTR_REGCOUNT
	.align		4
        /*0000*/ 	.byte	0x04, 0x2f
        /*0002*/ 	.short	(.L_4 - .L_3)
	.align		4
.L_3:
        /*0004*/ 	.word	index@(kernel_cutlass_kernel_cudnngrouped_gemmgrouped_gemm_swiglugrouped_gemm_swiglu_quantBlockScaledContiguousGroupedGemmKernel_object_at__TiledMMA_ThrLayoutVMNK11110000_PermutationMNK____MMAAt_0)
        /*0008*/ 	.word	0x00000083


	//----- nvinfo : EIATTR_FRAME_SIZE
	.align		4
.L_4:
        /*000c*/ 	.byte	0x04, 0x11
        /*000e*/ 	.short	(.L_6 - .L_5)
	.align		4
.L_5:
        /*0010*/ 	.word	index@($__internal_2_$__cuda_sm10x_tcgen05_guardrail_trap_unallocated_columns_being_dealloced)
        /*0014*/ 	.word	0x00000000


	//----- nvinfo : EIATTR_FRAME_SIZE
	.align		4
.L_6:
        /*0018*/ 	.byte	0x04, 0x11
        /*001a*/ 	.short	(.L_8 - .L_7)
	.align		4
.L_7:
        /*001c*/ 	.word	index@($__internal_1_$__cuda_sm10x_tcgen05_guardrail_trap_phase_invalid_during_alloc)
        /*0020*/ 	.word	0x00000000


	//----- nvinfo : EIATTR_FRAME_SIZE
	.align		4
.L_8:
        /*0024*/ 	.byte	0x04, 0x11
        /*0026*/ 	.short	(.L_10 - .L_9)
	.align		4
.L_9:
        /*0028*/ 	.word	index@($__internal_0_$__cuda_sm10x_tcgen05_guardrail_trap_col_being_dealloced_not_returned_by_alloc)
        /*002c*/ 	.word	0x00000000


	//----- nvinfo : EIATTR_FRAME_SIZE
	.align		4
.L_10:
        /*0030*/ 	.byte	0x04, 0x11
        /*0032*/ 	.short	(.L_12 - .L_11)
	.align		4
.L_11:
        /*0034*/ 	.word	index@(kernel_cutlass_kernel_cudnngrouped_gemmgrouped_gemm_swiglugrouped_gemm_swiglu_quantBlockScaledContiguousGroupedGemmKernel_object_at__TiledMMA_ThrLayoutVMNK11110000_PermutationMNK____MMAAt_0)
        /*0038*/ 	.word	0x00000000


	//----- nvinfo : EIATTR_MIN_STACK_SIZE
	.align		4
.L_12:
        /*003c*/ 	.byte	0x04, 0x12
        /*003e*/ 	.short	(.L_14 - .L_13)
	.align		4
.L_13:
        /*0040*/ 	.word	index@(kernel_cutlass_kernel_cudnngrouped_gemmgrouped_gemm_swiglugrouped_gemm_swiglu_quantBlockScaledContiguousGroupedGemmKernel_object_at__TiledMMA_ThrLayoutVMNK11110000_PermutationMNK____MMAAt_0)
        /*0044*/ 	.word	0x00000000
.L_14:


//--------------------- .nv.info.kernel_cutlass_kernel_cudnngrouped_gemmgrouped_gemm_swiglugrouped_gemm_swiglu_quantBlockScaledContiguousGroupedGemmKernel_object_at__TiledMMA_ThrLayoutVMNK11110000_PermutationMNK____MMAAt_0 --------------------------
	.section	.nv.info.kernel_cutlass_kernel_cudnngrouped_gemmgrouped_gemm_swiglugrouped_gemm_swiglu_quantBlockScaledContiguousGroupedGemmKernel_object_at__TiledMMA_ThrLayoutVMNK11110000_PermutationMNK____MMAAt_0,"",@"SHT_CUDA_INFO"
	.sectionflags	@""
	.align	4


	//----- nvinfo : EIATTR_CUDA_API_VERSION
	.align		4
        /*0000*/ 	.byte	0x04, 0x37
        /*0002*/ 	.short	(.L_16 - .L_15)
.L_15:
        /*0004*/ 	.word	0x00000081


	//----- nvinfo : EIATTR_KPARAM_INFO
	.align		4
.L_16:
        /*0008*/ 	.byte	0x04, 0x17
        /*000a*/ 	.short	(.L_18 - .L_17)
.L_17:
        /*000c*/ 	.word	0x00000000
        /*0010*/ 	.short	0x000f
        /*0012*/ 	.short	0x03f8
        /*0014*/ 	.byte	0x00, 0xf0, 0x31, 0x00


	//----- nvinfo : EIATTR_KPARAM_INFO
	.align		4
.L_18:
        /*0018*/ 	.byte	0x04, 0x17
        /*001a*/ 	.short	(.L_20 - .L_19)
.L_19:
        /*001c*/ 	.word	0x00000000
        /*0020*/ 	.short	0x000e
        /*0022*/ 	.short	0x03ec
        /*0024*/ 	.byte	0x00, 0xf0, 0x31, 0x00


	//----- nvinfo : EIATTR_KPARAM_INFO
	.align		4
.L_20:
        /*0028*/ 	.byte	0x04, 0x17
        /*002a*/ 	.short	(.L_22 - .L_21)
.L_21:
        /*002c*/ 	.word	0x00000000
        /*0030*/ 	.short	0x000d
        /*0032*/ 	.short	0x03e0
        /*0034*/ 	.byte	0x00, 0xf0, 0x31, 0x00


	//----- nvinfo : EIATTR_KPARAM_INFO
	.align		4
.L_22:
        /*0038*/ 	.byte	0x04, 0x17
        /*003a*/ 	.short	(.L_24 - .L_23)
.L_23:
        /*003c*/ 	.word	0x00000000
        /*0040*/ 	.short	0x000c
        /*0042*/ 	.short	0x03d8
        /*0044*/ 	.byte	0x00, 0xf0, 0x21, 0x00


	//----- nvinfo : EIATTR_KPARAM_INFO
	.align		4
.L_24:
        /*0048*/ 	.byte	0x04, 0x17
        /*004a*/ 	.short	(.L_26 - .L_25)
.L_25:
        /*004c*/ 	.word	0x00000000
        /*0050*/ 	.short	0x000b
        /*0052*/ 	.short	0x03d0
        /*0054*/ 	.byte	0x00, 0xf0, 0x21, 0x00


	//----- nvinfo : EIATTR_KPARAM_INFO
	.align		4
.L_26:
        /*0058*/ 	.byte	0x04, 0x17
        /*005a*/ 	.short	(.L_28 - .L_27)
.L_27:
        /*005c*/ 	.word	0x00000000
        /*0060*/ 	.short	0x000a
        /*0062*/ 	.short	0x03c8
        /*0064*/ 	.byte	0x00, 0xf0, 0x21, 0x00


	//----- nvinfo : EIATTR_KPARAM_INFO
	.align		4
.L_28:
        /*0068*/ 	.byte	0x04, 0x17
        /*006a*/ 	.short	(.L_30 - .L_29)
.L_29:
        /*006c*/ 	.word	0x00000000
        /*0070*/ 	.short	0x0009
        /*0072*/ 	.short	0x03c0
        /*0074*/ 	.byte	0x00, 0xf0, 0x21, 0x00


	//----- nvinfo : EIATTR_KPARAM_INFO
	.align		4
.L_30:
        /*0078*/ 	.byte	0x04, 0x17
        /*007a*/ 	.short	(.L_32 - .L_31)
.L_31:
        /*007c*/ 	.word	0x00000000
        /*0080*/ 	.short	0x0008
        /*0082*/ 	.short	0x0340
        /*0084*/ 	.byte	0x00, 0xf0, 0x01, 0x02


	//----- nvinfo : EIATTR_KPARAM_INFO
	.align		4
.L_32:
        /*0088*/ 	.byte	0x04, 0x17
        /*008a*/ 	.short	(.L_34 - .L_33)
.L_33:
        /*008c*/ 	.word	0x00000000
        /*0090*/ 	.short	0x0007
        /*0092*/ 	.short	0x02c0
        /*0094*/ 	.byte	0x00, 0xf0, 0x01, 0x02


	//----- nvinfo : EIATTR_KPARAM_INFO
	.align		4
.L_34:
        /*0098*/ 	.byte	0x04, 0x17
        /*009a*/ 	.short	(.L_36 - .L_35)
.L_35:
        /*009c*/ 	.word	0x00000000
        /*00a0*/ 	.short	0x0006
        /*00a2*/ 	.short	0x0240
        /*00a4*/ 	.byte	0x00, 0xf0, 0x01, 0x02


	//----- nvinfo : EIATTR_KPARAM_INFO
	.align		4
.L_36:
        /*00a8*/ 	.byte	0x04, 0x17
        /*00aa*/ 	.short	(.L_38 - .L_37)
.L_37:
        /*00ac*/ 	.word	0x00000000
        /*00b0*/ 	.short	0x0005
        /*00b2*/ 	.short	0x01c0
        /*00b4*/ 	.byte	0x00, 0xf0, 0x01, 0x02


	//----- nvinfo : EIATTR_KPARAM_INFO
	.align		4
.L_38:
        /*00b8*/ 	.byte	0x04, 0x17
        /*00ba*/ 	.short	(.L_40 - .L_39)
.L_39:
        /*00bc*/ 	.word	0x00000000
        /*00c0*/ 	.short	0x0004
        /*00c2*/ 	.short	0x0140
        /*00c4*/ 	.byte	0x00, 0xf0, 0x01, 0x02


	//----- nvinfo : EIATTR_KPARAM_INFO
	.align		4
.L_40:
        /*00c8*/ 	.byte	0x04, 0x17
        /*00ca*/ 	.short	(.L_42 - .L_41)
.L_41:
        /*00cc*/ 	.word	0x00000000
        /*00d0*/ 	.short	0x0003
        /*00d2*/ 	.short	0x00c0
        /*00d4*/ 	.byte	0x00, 0xf0, 0x01, 0x02


	//----- nvinfo : EIATTR_KPARAM_INFO
	.align		4
.L_42:
        /*00d8*/ 	.byte	0x04, 0x17
        /*00da*/ 	.short	(.L_44 - .L_43)
.L_43:
        /*00dc*/ 	.word	0x00000000
        /*00e0*/ 	.short	0x0002
        /*00e2*/ 	.short	0x0040
        /*00e4*/ 	.byte	0x00, 0xf0, 0x01, 0x02


	//----- nvinfo : EIATTR_KPARAM_INFO
	.align		4
.L_44:
        /*00e8*/ 	.byte	0x04, 0x17
        /*00ea*/ 	.short	(.L_46 - .L_45)
.L_45:
        /*00ec*/ 	.word	0x00000000
        /*00f0*/ 	.short	0x0001
        /*00f2*/ 	.short	0x000c
        /*00f4*/ 	.byte	0x00, 0xf0, 0x31, 0x00


	//----- nvinfo : EIATTR_KPARAM_INFO
	.align		4
.L_46:
        /*00f8*/ 	.byte	0x04, 0x17
        /*00fa*/ 	.short	(.L_48 - .L_47)
.L_47:
        /*00fc*/ 	.word	0x00000000
        /*0100*/ 	.short	0x0000
        /*0102*/ 	.short	0x0000
        /*0104*/ 	.byte	0x00, 0xf0, 0x31, 0x00


	//----- nvinfo : EIATTR_AT_ENTRY_FRAGMENTS
	.align		4
.L_48:
        /*0108*/ 	.byte	0x04, 0x4f
        /*010a*/ 	.short	(.L_50 - .L_49)


	//   ....[0]....
.L_49:
        /*010c*/ 	.word	0x00000004


	//----- nvinfo : EIATTR_RESERVED_SMEM_USED
	.align		4
.L_50:
        /*0110*/ 	.byte	0x01, 0x41
	.zero		2


	//----- nvinfo : EIATTR_SPARSE_MMA_MASK
	.align		4
        /*0114*/ 	.byte	0x03, 0x50
        /*0116*/ 	.short	0x0000


	//----- nvinfo : EIATTR_TCGEN05_1CTA_USED
	.align		4
        /*0118*/ 	.byte	0x01, 0x51
	.zero		2


	//----- nvinfo : EIATTR_MAXREG_COUNT
	.align		4
        /*011c*/ 	.byte	0x03, 0x1b
        /*011e*/ 	.short	0x00ff


	//----- nvinfo : EIATTR_NUM_BARRIERS
	.align		4
        /*0120*/ 	.byte	0x02, 0x4c
        /*0122*/ 	.byte	0x05
	.zero		1


	//----- nvinfo : EIATTR_INT_WARP_WIDE_INSTR_OFFSETS
	.align		4
        /*0124*/ 	.byte	0x04, 0x31
        /*0126*/ 	.short	(.L_52 - .L_51)


	//   ....[0]....
.L_51:
        /*0128*/ 	.word	0x00004950


	//   ....[1]....
        /*012c*/ 	.word	0x00004990


	//----- nvinfo : EIATTR_COOP_GROUP_MASK_REGIDS
	.align		4
.L_52:
        /*0130*/ 	.byte	0x04, 0x29
        /*0132*/ 	.short	(.L_54 - .L_53)


	//   ....[0]....
.L_53:
        /*0134*/ 	.word	0xffffffff


	//   ....[1]....
        /*0138*/ 	.word	0xffffffff


	//   ....[2]....
        /*013c*/ 	.word	0xffffffff


	//   ....[3]....
        /*0140*/ 	.word	0xffffffff


	//   ....[4]....
        /*0144*/ 	.word	0xffffffff


	//   ....[5]....
        /*0148*/ 	.word	0xffffffff


	//   ....[6]....
        /*014c*/ 	.word	0xffffffff


	//   ....[7]....
        /*0150*/ 	.word	0xffffffff


	//   ....[8]....
        /*0154*/ 	.word	0xffffffff


	//   ....[9]....
        /*0158*/ 	.word	0xffffffff


	//   ....[10]....
        /*015c*/ 	.word	0xffffffff


	//   ....[11]....
        /*0160*/ 	.word	0xffffffff


	//----- nvinfo : EIATTR_COOP_GROUP_INSTR_OFFSETS
	.align		4
.L_54:
        /*0164*/ 	.byte	0x04, 0x28
        /*0166*/ 	.short	(.L_56 - .L_55)


	//   ....[0]....
.L_55:
        /*0168*/ 	.word	0x00000170


	//   ....[1]....
        /*016c*/ 	.word	0x00000470


	//   ....[2]....
        /*0170*/ 	.word	0x000005e0


	//   ....[3]....
        /*0174*/ 	.word	0x000007a0


	//   ....[4]....
        /*0178*/ 	.word	0x00000b20


	//   ....[5]....
        /*017c*/ 	.word	0x00000d80


	//   ....[6]....
        /*0180*/ 	.word	0x00000de0


	//   ....[7]....
        /*0184*/ 	.word	0x00002790


	//   ....[8]....
        /*0188*/ 	.word	0x00002a60


	//   ....[9]....
        /*018c*/ 	.word	0x00004570


	//   ....[10]....
        /*0190*/ 	.word	0x000047f0


	//   ....[11]....
        /*0194*/ 	.word	0x00004a40


	//----- nvinfo : EIATTR_VRC_CTA_INIT_COUNT
	.align		4
.L_56:
        /*0198*/ 	.byte	0x02, 0x4a
        /*019a*/ 	.byte	0x80
	.zero		1


	//----- nvinfo : EIATTR_MBARRIER_INSTR_OFFSETS
	.align		4
        /*019c*/ 	.byte	0x04, 0x39
        /*019e*/ 	.short	(.L_58 - .L_57)


	//   ....[0]....
.L_57:
        /*01a0*/ 	.word	0x000003c0
        /*01a4*/ 	.word	0x000000ff
        /*01a8*/ 	.word	0x00000000
        /*01ac*/ 	.short	0x0100
        /*01ae*/ 	.byte	0x04
	.zero		1


	//   ....[1]....
        /*01b0*/ 	.word	0x000003d0
        /*01b4*/ 	.word	0x000000ff
        /*01b8*/ 	.word	0x00000008
        /*01bc*/ 	.short	0x0100
        /*01be*/ 	.byte	0x04
	.zero		1


	//   ....[2]....
        /*01c0*/ 	.word	0x000003e0
        /*01c4*/ 	.word	0x000000ff
        /*01c8*/ 	.word	0x00000010
        /*01cc*/ 	.short	0x0100
        /*01ce*/ 	.byte	0x04
	.zero		1


	//   ....[3]....
        /*01d0*/ 	.word	0x000003f0
        /*01d4*/ 	.word	0x000000ff
        /*01d8*/ 	.word	0x00000018
        /*01dc*/ 	.short	0x0100
        /*01de*/ 	.byte	0x04
	.zero		1


	//   ....[4]....
        /*01e0*/ 	.word	0x00000400
        /*01e4*/ 	.word	0x000000ff
        /*01e8*/ 	.word	0x00000020
        /*01ec*/ 	.short	0x0100
        /*01ee*/ 	.byte	0x04
	.zero		1


	//   ....[5]....
        /*01f0*/ 	.word	0x00000410
        /*01f4*/ 	.word	0x000000ff
        /*01f8*/ 	.word	0x00000028
        /*01fc*/ 	.short	0x0100
        /*01fe*/ 	.byte	0x04
	.zero		1


	//   ....[6]....
        /*0200*/ 	.word	0x00000580
        /*0204*/ 	.word	0x000000ff
        /*0208*/ 	.word	0x00000030
        /*020c*/ 	.short	0x0100
        /*020e*/ 	.byte	0x08
	.zero		1


	//   ....[7]....
        /*0210*/ 	.word	0x00000590
        /*0214*/ 	.word	0x000000ff
        /*0218*/ 	.word	0x00000038
        /*021c*/ 	.short	0x0100
        /*021e*/ 	.byte	0x08
	.zero		1


	//   ....[8]....
        /*0220*/ 	.word	0x00000700
        /*0224*/ 	.word	0x000000ff
        /*0228*/ 	.word	0x00000040
        /*022c*/ 	.short	0x0100
        /*022e*/ 	.byte	0x04
	.zero		1


	//   ....[9]....
        /*0230*/ 	.word	0x00000710
        /*0234*/ 	.word	0x000000ff
        /*0238*/ 	.word	0x00000048
        /*023c*/ 	.short	0x0100
        /*023e*/ 	.byte	0x04
	.zero		1


	//   ....[10]....
        /*0240*/ 	.word	0x00000720
        /*0244*/ 	.word	0x000000ff
        /*0248*/ 	.word	0x00000050
        /*024c*/ 	.short	0x0100
        /*024e*/ 	.byte	0x04
	.zero		1


	//   ....[11]....
        /*0250*/ 	.word	0x00000730
        /*0254*/ 	.word	0x000000ff
        /*0258*/ 	.word	0x00000058
        /*025c*/ 	.short	0x0100
        /*025e*/ 	.byte	0x04
	.zero		1


	//   ....[12]....
        /*0260*/ 	.word	0x00000e40
        /*0264*/ 	.word	0x0000000e
        /*0268*/ 	.word	0x00000050
        /*026c*/ 	.short	0x010a
        /*026e*/ 	.byte	0xff
	.zero		1


	//   ....[13]....
        /*0270*/ 	.word	0x00000f20
        /*0274*/ 	.word	0x0000000e
        /*0278*/ 	.word	0x00000040
        /*027c*/ 	.short	0x0101
        /*027e*/ 	.byte	0xff
	.zero		1


	//   ....[14]....
        /*0280*/ 	.word	0x00001150
        /*0284*/ 	.word	0x00000002
        /*0288*/ 	.word	0x00000050
        /*028c*/ 	.short	0x010a
        /*028e*/ 	.byte	0xff
	.zero		1


	//   ....[15]....
        /*0290*/ 	.word	0x00001270
        /*0294*/ 	.word	0x00000002
        /*0298*/ 	.word	0x00000040
        /*029c*/ 	.short	0x0101
        /*029e*/ 	.byte	0xff
	.zero		1


	//   ....[16]....
        /*02a0*/ 	.word	0x00001280
        /*02a4*/ 	.word	0x00000003
        /*02a8*/ 	.word	0x00000050
        /*02ac*/ 	.short	0x010a
        /*02ae*/ 	.byte	0xff
	.zero		1


	//   ....[17]....
        /*02b0*/ 	.word	0x000012e0
        /*02b4*/ 	.word	0x000000ff
        /*02b8*/ 	.word	0x00000040
        /*02bc*/ 	.short	0x010a
        /*02be*/ 	.byte	0x06
	.zero		1


	//   ....[18]....
        /*02c0*/ 	.word	0x00001360
        /*02c4*/ 	.word	0x000000ff
        /*02c8*/ 	.word	0x00000050
        /*02cc*/ 	.short	0x0101
        /*02ce*/ 	.byte	0x06
	.zero		1


	//   ....[19]....
        /*02d0*/ 	.word	0x00001520
        /*02d4*/ 	.word	0x000000ff
        /*02d8*/ 	.word	0x00000018
        /*02dc*/ 	.short	0x010a
        /*02de*/ 	.byte	0x07
	.zero		1


	//   ....[20]....
        /*02e0*/ 	.word	0x00001700
        /*02e4*/ 	.word	0x000000ff
        /*02e8*/ 	.word	0x00000018
        /*02ec*/ 	.short	0x010a
        /*02ee*/ 	.byte	0x21
	.zero		1


	//   ....[21]....
        /*02f0*/ 	.word	0x00001850
        /*02f4*/ 	.word	0x000000ff
        /*02f8*/ 	.word	0x00000018
        /*02fc*/ 	.short	0x010a
        /*02fe*/ 	.byte	0x0f
	.zero		1


	//   ....[22]....
        /*0300*/ 	.word	0x00001890
        /*0304*/ 	.word	0x00000003
        /*0308*/ 	.word	0x00000040
        /*030c*/ 	.short	0x010a
        /*030e*/ 	.byte	0xff
	.zero		1


	//   ....[23]....
        /*0310*/ 	.word	0x00001920
        /*0314*/ 	.word	0x00000003
        /*0318*/ 	.word	0x00000050
        /*031c*/ 	.short	0x0101
        /*031e*/ 	.byte	0xff
	.zero		1


	//   ....[24]....
        /*0320*/ 	.word	0x00001a50
        /*0324*/ 	.word	0x000000ff
        /*0328*/ 	.word	0x00000018
        /*032c*/ 	.short	0x010a
        /*032e*/ 	.byte	0x06
	.zero		1


	//   ....[25]....
        /*0330*/ 	.word	0x00001b10
        /*0334*/ 	.word	0x000000ff
        /*0338*/ 	.word	0x00000040
        /*033c*/ 	.short	0x010a
        /*033e*/ 	.byte	0x2d
	.zero		1


	//   ....[26]....
        /*0340*/ 	.word	0x00001b90
        /*0344*/ 	.word	0x000000ff
        /*0348*/ 	.word	0x00000050
        /*034c*/ 	.short	0x0101
        /*034e*/ 	.byte	0x2d
	.zero		1


	//   ....[27]....
        /*0350*/ 	.word	0x00002000
        /*0354*/ 	.word	0x000000ff
        /*0358*/ 	.word	0x00000000
        /*035c*/ 	.short	0x010a
        /*035e*/ 	.byte	0x08
	.zero		1


	//   ....[28]....
        /*0360*/ 	.word	0x00002020
        /*0364*/ 	.word	0x000000ff
        /*0368*/ 	.word	0x00000038
        /*036c*/ 	.short	0x010a
        /*036e*/ 	.byte	0x2d
	.zero		1


	//   ....[29]....
        /*0370*/ 	.word	0x00002040
        /*0374*/ 	.word	0x000000ff
        /*0378*/ 	.word	0x00000038
        /*037c*/ 	.short	0x010a
        /*037e*/ 	.byte	0x2d
	.zero		1


	//   ....[30]....
        /*0380*/ 	.word	0x00002370
        /*0384*/ 	.word	0x000000ff
        /*0388*/ 	.word	0x00000000
        /*038c*/ 	.short	0x010a
        /*038e*/ 	.byte	0x2a
	.zero		1


	//   ....[31]....
        /*0390*/ 	.word	0x00002540
        /*0394*/ 	.word	0x000000ff
        /*0398*/ 	.word	0x00000000
        /*039c*/ 	.short	0x010a
        /*039e*/ 	.byte	0x32
	.zero		1


	//   ....[32]....
        /*03a0*/ 	.word	0x000025e0
        /*03a4*/ 	.word	0x000000ff
        /*03a8*/ 	.word	0x00000038
        /*03ac*/ 	.short	0x010a
        /*03ae*/ 	.byte	0x2d
	.zero		1


	//   ....[33]....
        /*03b0*/ 	.word	0x000025f0
        /*03b4*/ 	.word	0x00000003
        /*03b8*/ 	.word	0x00000040
        /*03bc*/ 	.short	0x010a
        /*03be*/ 	.byte	0xff
	.zero		1


	//   ....[34]....
        /*03c0*/ 	.word	0x000026b0
        /*03c4*/ 	.word	0x00000003
        /*03c8*/ 	.word	0x00000050
        /*03cc*/ 	.short	0x0101
        /*03ce*/ 	.byte	0xff
	.zero		1


	//   ....[35]....
        /*03d0*/ 	.word	0x00002720
        /*03d4*/ 	.word	0x000000ff
        /*03d8*/ 	.word	0x00000038
        /*03dc*/ 	.short	0x010a
        /*03de*/ 	.byte	0x2d
	.zero		1


	//   ....[36]....
        /*03e0*/ 	.word	0x00002ad0
        /*03e4*/ 	.word	0x00000057
        /*03e8*/ 	.word	0x00000040
        /*03ec*/ 	.short	0x010a
        /*03ee*/ 	.byte	0xff
	.zero		1


	//   ....[37]....
        /*03f0*/ 	.word	0x00002b30
        /*03f4*/ 	.word	0x00000057
        /*03f8*/ 	.word	0x00000050
        /*03fc*/ 	.short	0x0101
        /*03fe*/ 	.byte	0xff
	.zero		1


	//   ....[38]....
        /*0400*/ 	.word	0x00002ee0
        /*0404*/ 	.word	0x00000057
        /*0408*/ 	.word	0x00000030
        /*040c*/ 	.short	0x010a
        /*040e*/ 	.byte	0xff
	.zero		1


	//   ....[39]....
        /*0410*/ 	.word	0x00003340
        /*0414*/ 	.word	0x00000057
        /*0418*/ 	.word	0x00000038
        /*041c*/ 	.short	0x0101
        /*041e*/ 	.byte	0xff
	.zero		1


	//   ....[40]....
        /*0420*/ 	.word	0x00004530
        /*0424*/ 	.word	0x00000003
        /*0428*/ 	.word	0x00000040
        /*042c*/ 	.short	0x010a
        /*042e*/ 	.byte	0xff
	.zero		1


	//   ....[41]....
        /*0430*/ 	.word	0x000045e0
        /*0434*/ 	.word	0x00000003
        /*0438*/ 	.word	0x00000050
        /*043c*/ 	.short	0x0101
        /*043e*/ 	.byte	0xff
	.zero		1


	//   ....[42]....
        /*0440*/ 	.word	0x00004a90
        /*0444*/ 	.word	0x0000000e
        /*0448*/ 	.word	0x00000050
        /*044c*/ 	.short	0x010a
        /*044e*/ 	.byte	0xff
	.zero		1


	//   ....[43]....
        /*0450*/ 	.word	0x00004af0
        /*0454*/ 	.word	0x00000002
        /*0458*/ 	.word	0x00000050
        /*045c*/ 	.short	0x010a
        /*045e*/ 	.byte	0xff
	.zero		1


	//   ....[44]....
        /*0460*/ 	.word	0x00004b50
        /*0464*/ 	.word	0x00000003
        /*0468*/ 	.word	0x00000050
        /*046c*/ 	.short	0x010a
        /*046e*/ 	.byte	0xff
	.zero		1


	//   ....[45]....
        /*0470*/ 	.word	0x00004bb0
        /*0474*/ 	.word	0x00000000
        /*0478*/ 	.word	0x00000040
        /*047c*/ 	.short	0x010a
        /*047e*/ 	.byte	0xff
	.zero		1


	//   ....[46]....
        /*0480*/ 	.word	0x00004c30
        /*0484*/ 	.word	0x00000003
        /*0488*/ 	.word	0x00000018
        /*048c*/ 	.short	0x010a
        /*048e*/ 	.byte	0xff
	.zero		1


	//   ....[47]....
        /*0490*/ 	.word	0x00004c90
        /*0494*/ 	.word	0x00000003
        /*0498*/ 	.word	0x00000040
        /*049c*/ 	.short	0x010a
        /*049e*/ 	.byte	0xff
	.zero		1


	//   ....[48]....
        /*04a0*/ 	.word	0x00004d10
        /*04a4*/ 	.word	0x00000000
        /*04a8*/ 	.word	0x00000018
        /*04ac*/ 	.short	0x010a
        /*04ae*/ 	.byte	0xff
	.zero		1


	//   ....[49]....
        /*04b0*/ 	.word	0x00004d70
        /*04b4*/ 	.word	0x00000002
        /*04b8*/ 	.word	0x00000040
        /*04bc*/ 	.short	0x010a
        /*04be*/ 	.byte	0xff
	.zero		1


	//   ....[50]....
        /*04c0*/ 	.word	0x00004df0
        /*04c4*/ 	.word	0x00000000
        /*04c8*/ 	.word	0x00000038
        /*04cc*/ 	.short	0x010a
        /*04ce*/ 	.byte	0xff
	.zero		1


	//   ....[51]....
        /*04d0*/ 	.word	0x00004e70
        /*04d4*/ 	.word	0x00000000
        /*04d8*/ 	.word	0x00000000
        /*04dc*/ 	.short	0x010a
        /*04de*/ 	.byte	0xff
	.zero		1


	//   ....[52]....
        /*04e0*/ 	.word	0x00004ee0
        /*04e4*/ 	.word	0x00000003
        /*04e8*/ 	.word	0x00000040
        /*04ec*/ 	.short	0x010a
        /*04ee*/ 	.byte	0xff
	.zero		1


	//   ....[53]....
        /*04f0*/ 	.word	0x00004f60
        /*04f4*/ 	.word	0x00000000
        /*04f8*/ 	.word	0x00000038
        /*04fc*/ 	.short	0x010a
        /*04fe*/ 	.byte	0xff
	.zero		1


	//   ....[54]....
        /*0500*/ 	.word	0x00004fb0
        /*0504*/ 	.word	0x00000057
        /*0508*/ 	.word	0x00000040
        /*050c*/ 	.short	0x010a
        /*050e*/ 	.byte	0xff
	.zero		1


	//   ....[55]....
        /*0510*/ 	.word	0x00005010
        /*0514*/ 	.word	0x00000057
        /*0518*/ 	.word	0x00000030
        /*051c*/ 	.short	0x010a
        /*051e*/ 	.byte	0xff
	.zero		1


	//   ....[56]....
        /*0520*/ 	.word	0x00005070
        /*0524*/ 	.word	0x00000003
        /*0528*/ 	.word	0x00000040
        /*052c*/ 	.short	0x010a
        /*052e*/ 	.byte	0xff
	.zero		1


	//----- nvinfo : EIATTR_NUM_MBARRIERS
	.align		4
.L_58:
        /*0530*/ 	.byte	0x03, 0x38
        /*0532*/ 	.short	0x000c


	//----- nvinfo : EIATTR_EXIT_INSTR_OFFSETS
	.align		4
        /*0534*/ 	.byte	0x04, 0x1c
        /*0536*/ 	.short	(.L_60 - .L_59)


	//   ....[0]....
.L_59:
        /*0538*/ 	.word	0x00002750


	//   ....[1]....
        /*053c*/ 	.word	0x00004a70


	//----- nvinfo : EIATTR_MAX_THREADS
	.align		4
.L_60:
        /*0540*/ 	.byte	0x04, 0x05
        /*0542*/ 	.short	(.L_62 - .L_61)
.L_61:
        /*0544*/ 	.word	0x000000e0
        /*0548*/ 	.word	0x00000001
        /*054c*/ 	.word	0x00000001


	//----- nvinfo : EIATTR_CRS_STACK_SIZE
	.align		4
.L_62:
        /*0550*/ 	.byte	0x04, 0x1e
        /*0552*/ 	.short	(.L_64 - .L_63)
.L_63:
        /*0554*/ 	.word	0x00000000


	//----- nvinfo : EIATTR_CBANK_PARAM_SIZE
	.align		4
.L_64:
        /*0558*/ 	.byte	0x03, 0x19
        /*055a*/ 	.short	0x0404


	//----- nvinfo : EIATTR_PARAM_CBANK
	.align		4
        /*055c*/ 	.byte	0x04, 0x0a
        /*055e*/ 	.short	(.L_66 - .L_65)
	.align		4
.L_65:
        /*0560*/ 	.word	index@(.nv.constant0.kernel_cutlass_kernel_cudnngrouped_gemmgrouped_gemm_swiglugrouped_gemm_swiglu_quantBlockScaledContiguousGroupedGemmKernel_object_at__TiledMMA_ThrLayoutVMNK11110000_PermutationMNK____MMAAt_0)
        /*0564*/ 	.short	0x0380
        /*0566*/ 	.short	0x0404


	//----- nvinfo : EIATTR_SW_WAR
	.align		4
.L_66:
        /*0568*/ 	.byte	0x04, 0x36
        /*056a*/ 	.short	(.L_68 - .L_67)
.L_67:
        /*056c*/ 	.word	0x00000008
.L_68:


//--------------------- .nv.compat                --------------------------
	.section	.nv.compat,"",@"SHT_CUDA_COMPAT_INFO"
	.align	4
        /*0000*/ 	.byte	0x02, 0x02, 0x02, 0x00, 0x02, 0x05, 0x05, 0x00, 0x02, 0x03, 0x01, 0x00, 0x02, 0x06, 0x01, 0x00


//--------------------- .nv.callgraph             --------------------------
	.section	.nv.callgraph,"",@"SHT_CUDA_CALLGRAPH"
	.align	4
	.sectionentsize	8
	.align		4
        /*0000*/ 	.word	0x00000000
	.align		4
        /*0004*/ 	.word	0xffffffff
	.align		4
        /*0008*/ 	.word	0x00000000
	.align		4
        /*000c*/ 	.word	0xfffffffe
	.align		4
        /*0010*/ 	.word	0x00000000
	.align		4
        /*0014*/ 	.word	0xfffffffd
	.align		4
        /*0018*/ 	.word	0x00000000
	.align		4
        /*001c*/ 	.word	0xfffffffc


//--------------------- .text.kernel_cutlass_kernel_cudnngrouped_gemmgrouped_gemm_swiglugrouped_gemm_swiglu_quantBlockScaledContiguousGroupedGemmKernel_object_at__TiledMMA_ThrLayoutVMNK11110000_PermutationMNK____MMAAt_0 --------------------------
	.section	.text.kernel_cutlass_kernel_cudnngrouped_gemmgrouped_gemm_swiglugrouped_gemm_swiglu_quantBlockScaledContiguousGroupedGemmKernel_object_at__TiledMMA_ThrLayoutVMNK11110000_PermutationMNK____MMAAt_0,"ax",@progbits
	.align	128
        .global         kernel_cutlass_kernel_cudnngrouped_gemmgrouped_gemm_swiglugrouped_gemm_swiglu_quantBlockScaledContiguousGroupedGemmKernel_object_at__TiledMMA_ThrLayoutVMNK11110000_PermutationMNK____MMAAt_0
        .type           kernel_cutlass_kernel_cudnngrouped_gemmgrouped_gemm_swiglugrouped_gemm_swiglu_quantBlockScaledContiguousGroupedGemmKernel_object_at__TiledMMA_ThrLayoutVMNK11110000_PermutationMNK____MMAAt_0,@function
        .size           kernel_cutlass_kernel_cudnngrouped_gemmgrouped_gemm_swiglugrouped_gemm_swiglu_quantBlockScaledContiguousGroupedGemmKernel_object_at__TiledMMA_ThrLayoutVMNK11110000_PermutationMNK____MMAAt_0,(.L_x_96 - kernel_cutlass_kernel_cudnngrouped_gemmgrouped_gemm_swiglugrouped_gemm_swiglu_quantBlockScaledContiguousGroupedGemmKernel_object_at__TiledMMA_ThrLayoutVMNK11110000_PermutationMNK____MMAAt_0)
        .other          kernel_cutlass_kernel_cudnngrouped_gemmgrouped_gemm_swiglugrouped_gemm_swiglu_quantBlockScaledContiguousGroupedGemmKernel_object_at__TiledMMA_ThrLayoutVMNK11110000_PermutationMNK____MMAAt_0,@"STO_CUDA_ENTRY STV_DEFAULT"
kernel_cutlass_kernel_cudnngrouped_gemmgrouped_gemm_swiglugrouped_gemm_swiglu_quantBlockScaledContiguousGroupedGemmKernel_object_at__TiledMMA_ThrLayoutVMNK11110000_PermutationMNK____MMAAt_0:
.text.kernel_cutlass_kernel_cudnngrouped_gemmgrouped_gemm_swiglugrouped_gemm_swiglu_quantBlockScaledContiguousGroupedGemmKernel_object_at__TiledMMA_ThrLayoutVMNK11110000_PermutationMNK____MMAAt_0:
[----:B------:R-:W1:Y:S01]  /*0000*/  LDC R1, c[0x0][0x37c] ;  /* 0x0000df00ff017b82 */ /* 0x000e620000000800 */
[----:B------:R-:W2:Y:S01]  /*0010*/  S2R R3, SR_TID.Y ;  /* 0x0000000000037919 */ /* 0x000ea20000002200 */
[----:B------:R-:W3:Y:S06]  /*0020*/  LDCU UR5, c[0x0][0x360] ;  /* 0x00006c00ff0577ac */ /* 0x000eec0008000800 */
[----:B------:R-:W4:Y:S01]  /*0030*/  S2UR UR16, SR_CgaCtaId ;  /* 0x00000000001079c3 */ /* 0x000f220000008800 */
[----:B------:R-:W2:Y:S01]  /*0040*/  S2R R0, SR_TID.Z ;  /* 0x0000000000007919 */ /* 0x000ea20000002300 */
[----:B------:R-:W2:Y:S01]  /*0050*/  LDCU UR4, c[0x0][0x364] ;  /* 0x00006c80ff0477ac */ /* 0x000ea20008000800 */
[----:B------:R-:W3:Y:S01]  /*0060*/  S2R R104, SR_TID.X ;  /* 0x0000000000687919 */ /* 0x000ee20000002100 */
[----:B------:R-:W5:Y:S01]  /*0070*/  LDCU.U8 UR6, c[0x0][0x382] ;  /* 0x00007040ff0677ac */ /* 0x000f620008000000 */
[----:B------:R-:W4:Y:S01]  /*0080*/  LDCU.U8 UR7, c[0x0][0x381] ;  /* 0x00007020ff0777ac */ /* 0x000f220008000000 */
[----:B------:R-:W4:Y:S01]  /*0090*/  LDCU UR8, c[0x0][0x36c] ;  /* 0x00006d80ff0877ac */ /* 0x000f220008000800 */
[----:B------:R-:W-:Y:S01]  /*00a0*/  UMOV UR9, 0x1 ;  /* 0x0000000100097882 */ /* 0x000fe20000000000 */
[----:B-----5:R-:W-:-:S02]  /*00b0*/  ULOP3.LUT UR6, UR6, 0x1, URZ, 0xc0, !UPT ;  /* 0x0000000106067892 */ /* 0x020fc4000f8ec0ff */
[----:B----4-:R-:W-:Y:S02]  /*00c0*/  ULOP3.LUT UR7, UR7, 0x1, URZ, 0xc0, !UPT ;  /* 0x0000000107077892 */ /* 0x010fe4000f8ec0ff */
[----:B------:R-:W-:Y:S02]  /*00d0*/  UISETP.NE.U32.AND UP6, UPT, UR6, 0x1, UPT ;  /* 0x000000010600788c */ /* 0x000fe4000bfc5070 */
[----:B------:R-:W-:Y:S01]  /*00e0*/  UISETP.EQ.U32.AND UP3, UPT, UR8, 0x1, UPT ;  /* 0x000000010800788c */ /* 0x000fe2000bf62070 */
[----:B--2---:R-:W-:Y:S01]  /*00f0*/  IMAD R3, R0, UR4, R3 ;  /* 0x0000000400037c24 */ /* 0x004fe2000f8e0203 */
[----:B------:R-:W-:Y:S02]  /*0100*/  ULEA.HI UR4, UR16, UR16, URZ, 0x1 ;  /* 0x0000001010047291 */ /* 0x000fe4000f8f08ff */
[----:B------:R-:W-:Y:S01]  /*0110*/  UISETP.NE.U32.AND UP5, UPT, UR7, 0x1, UPT ;  /* 0x000000010700788c */ /* 0x000fe2000bfa5070 */
[----:B---3--:R-:W-:Y:S01]  /*0120*/  IMAD R120, R3, UR5, R104 ;  /* 0x0000000503787c24 */ /* 0x008fe2000f8e0268 */
[----:B------:R-:W-:-:S04]  /*0130*/  ULOP3.LUT UR4, UR4, 0xfffffffe, URZ, 0xc0, !UPT ;  /* 0xfffffffe04047892 */ /* 0x000fc8000f8ec0ff */
[----:B------:R-:W-:Y:S01]  /*0140*/  SHF.R.U32.HI R120, RZ, 0x5, R120 ;  /* 0x00000005ff787819 */ /* 0x000fe20000011678 */
[----:B------:R-:W-:-:S04]  /*0150*/  UIADD3 UR53, UPT, UPT, -UR4, UR16, URZ ;  /* 0x0000001004357290 */ /* 0x000fc8000fffe1ff */
[----:B------:R-:W-:Y:S01]  /*0160*/  USHF.L.U32 UR76, UR9, UR53, URZ ;  /* 0x00000035094c7299 */ /* 0x000fe200080006ff */
[----:B------:R-:W2:Y:S02]  /*0170*/  SHFL.IDX PT, R120, R120, RZ, 0x1f ;  /* 0x00001fff78787589 */ /* 0x000ea400000e0000 */
[C---:B--2---:R-:W-:Y:S02]  /*0180*/  R2UR UR5, R120.reuse ;  /* 0x00000000780572ca */ /* 0x044fe400000e0000 */
[----:B------:R-:W-:-:S11]  /*0190*/  ISETP.NE.AND P0, PT, R120, 0x5, PT ;  /* 0x000000057800780c */ /* 0x000fd60003f05270 */
[----:B------:R-:W-:Y:S02]  /*01a0*/  UISETP.NE.AND UP4, UPT, UR5, URZ, UPT ;  /* 0x000000ff0500728c */ /* 0x000fe4000bf85270 */
[----:B-1----:R-:W-:Y:S09]  /*01b0*/  @P0 BRA `(.L_x_0) ;  /* 0x0000000000500947 */ /* 0x002ff20003800000 */
[----:B------:R-:W1:Y:S02]  /*01c0*/  LDCU.64 UR4, c[0x0][0x348] ;  /* 0x00006900ff0477ac */ /* 0x000e640008000a00 */
[----:B-1----:R-:W-:Y:S02]  /*01d0*/  UIADD3 UR14, UP2, UPT, UR4, 0x40, URZ ;  /* 0x00000040040e7890 */ /* 0x002fe4000ff5e0ff */
[----:B------:R-:W-:Y:S02]  /*01e0*/  UIADD3 UR12, UP1, UPT, UR4, 0xc0, URZ ;  /* 0x000000c0040c7890 */ /* 0x000fe4000ff3e0ff */
[----:B------:R-:W-:Y:S02]  /*01f0*/  UIADD3 UR10, UP0, UPT, UR4, 0x140, URZ ;  /* 0x00000140040a7890 */ /* 0x000fe4000ff1e0ff */
[----:B------:R-:W-:Y:S02]  /*0200*/  UIADD3.X UR15, UPT, UPT, URZ, UR5, URZ, UP2, !UPT ;  /* 0x00000005ff0f7290 */ /* 0x000fe400097fe4ff */
[----:B------:R-:W-:-:S02]  /*0210*/  UIADD3 UR8, UP2, UPT, UR4, 0x1c0, URZ ;  /* 0x000001c004087890 */ /* 0x000fc4000ff5e0ff */
[----:B------:R-:W-:Y:S02]  /*0220*/  UIADD3.X UR13, UPT, UPT, URZ, UR5, URZ, UP1, !UPT ;  /* 0x00000005ff0d7290 */ /* 0x000fe40008ffe4ff */
[----:B------:R-:W-:Y:S02]  /*0230*/  UIADD3 UR6, UP1, UPT, UR4, 0x240, URZ ;  /* 0x0000024004067890 */ /* 0x000fe4000ff3e0ff */
[----:B------:R-:W-:Y:S01]  /*0240*/  UIADD3.X UR11, UPT, UPT, URZ, UR5, URZ, UP0, !UPT ;  /* 0x00000005ff0b7290 */ /* 0x000fe200087fe4ff */
[----:B------:R1:W-:Y:S01]  /*0250*/  UTMACCTL.PF [UR14] ;  /* 0x000000000e0079b9 */ /* 0x0003e20008040000 */
[----:B------:R-:W-:-:S03]  /*0260*/  UIADD3 UR4, UP0, UPT, UR4, 0x2c0, URZ ;  /* 0x000002c004047890 */ /* 0x000fc6000ff1e0ff */
[----:B------:R1:W-:Y:S01]  /*0270*/  UTMACCTL.PF [UR12] ;  /* 0x000000000c0079b9 */ /* 0x0003e20008040000 */
[----:B------:R-:W-:-:S03]  /*0280*/  UIADD3.X UR9, UPT, UPT, URZ, UR5, URZ, UP2, !UPT ;  /* 0x00000005ff097290 */ /* 0x000fc600097fe4ff */
[----:B------:R1:W-:Y:S01]  /*0290*/  UTMACCTL.PF [UR10] ;  /* 0x000000000a0079b9 */ /* 0x0003e20008040000 */
[----:B------:R-:W-:Y:S02]  /*02a0*/  UIADD3.X UR7, UPT, UPT, URZ, UR5, URZ, UP1, !UPT ;  /* 0x00000005ff077290 */ /* 0x000fe40008ffe4ff */
[----:B------:R-:W-:-:S03]  /*02b0*/  UIADD3.X UR5, UPT, UPT, URZ, UR5, URZ, UP0, !UPT ;  /* 0x00000005ff057290 */ /* 0x000fc600087fe4ff */
[----:B------:R1:W-:Y:S04]  /*02c0*/  UTMACCTL.PF [UR8] ;  /* 0x00000000080079b9 */ /* 0x0003e80008040000 */
[----:B------:R1:W-:Y:S02]  /*02d0*/  UTMACCTL.PF [UR6] ;  /* 0x00000000060079b9 */ /* 0x0003e40008040000 */
[----:B------:R1:W-:Y:S02]  /*02e0*/  UTMACCTL.PF [UR4] ;  /* 0x00000000040079b9 */ /* 0x0003e40008040000 */
[----:B-1----:R-:W-:Y:S01]  /*02f0*/  NOP ;  /* 0x0000000000007918 */ /* 0x002fe20000000000 */
.L_x_0:
[----:B------:R-:W-:Y:S05]  /*0300*/  BRA.U UP4, `(.L_x_1) ;  /* 0x0000000104487547 */ /* 0x000fea000b800000 */
[----:B------:R-:W-:Y:S01]  /*0310*/  UMOV UR4, 0x400 ;  /* 0x0000040000047882 */ /* 0x000fe20000000000 */
[----:B------:R-:W-:Y:S01]  /*0320*/  UMOV UR8, 0x1 ;  /* 0x0000000100087882 */ /* 0x000fe20000000000 */
[----:B------:R-:W-:Y:S02]  /*0330*/  ULEA UR4, UR16, UR4, 0x18 ;  /* 0x0000000410047291 */ /* 0x000fe4000f8ec0ff */
[----:B------:R-:W-:-:S04]  /*0340*/  UIADD3 UR8, UPT, UPT, -UR8, 0x100000, URZ ;  /* 0x0010000008087890 */ /* 0x000fc8000fffe1ff */
[----:B------:R-:W-:Y:S02]  /*0350*/  USHF.L.U32 UR9, UR8, 0xb, URZ ;  /* 0x0000000b08097899 */ /* 0x000fe400080006ff */
[----:B------:R-:W-:Y:S01]  /*0360*/  USHF.L.U32 UR8, UR8, 0x1, URZ ;  /* 0x0000000108087899 */ /* 0x000fe200080006ff */
[----:B------:R-:W-:Y:S02]  /*0370*/  UMOV UR6, 0x2 ;  /* 0x0000000200067882 */ /* 0x000fe40000000000 */
[----:B------:R-:W-:-:S04]  /*0380*/  UIADD3 UR6, UPT, UPT, -UR6, 0x100000, URZ ;  /* 0x0010000006067890 */ /* 0x000fc8000fffe1ff */
[----:B------:R-:W-:Y:S02]  /*0390*/  USHF.L.U32 UR7, UR6, 0xb, URZ ;  /* 0x0000000b06077899 */ /* 0x000fe400080006ff */
[----:B------:R-:W-:Y:S01]  /*03a0*/  USHF.L.U32 UR6, UR6, 0x1, URZ ;  /* 0x0000000106067899 */ /* 0x000fe200080006ff */
[----:B------:R-:W1:Y:S02]  /*03b0*/  FENCE.VIEW.ASYNC.S ;  /* 0x00000000000073c6 */ /* 0x000e640000000000 */
[----:B-1----:R1:W2:Y:S01]  /*03c0*/  SYNCS.EXCH.64 URZ, [UR4], UR8 ;  /* 0x0000000804ff75b2 */ /* 0x0022a20008000100 */
[----:B------:R1:W3:Y:S01]  /*03d0*/  SYNCS.EXCH.64 URZ, [UR4+0x8], UR8 ;  /* 0x0000080804ff75b2 */ /* 0x0002e20008000100 */
[----:B------:R1:W4:Y:S07]  /*03e0*/  SYNCS.EXCH.64 URZ, [UR4+0x10], UR8 ;  /* 0x0000100804ff75b2 */ /* 0x00032e0008000100 */
[----:B------:R1:W1:Y:S01]  /*03f0*/  SYNCS.EXCH.64 URZ, [UR4+0x18], UR6 ;  /* 0x0000180604ff75b2 */ /* 0x0002620008000100 */
[----:B------:R1:W1:Y:S01]  /*0400*/  SYNCS.EXCH.64 URZ, [UR4+0x20], UR6 ;  /* 0x0000200604ff75b2 */ /* 0x0002620008000100 */
[----:B------:R1:W1:Y:S01]  /*0410*/  SYNCS.EXCH.64 URZ, [UR4+0x28], UR6 ;  /* 0x0000280604ff75b2 */ /* 0x0002620008000100 */
[----:B------:R-:W-:Y:S01]  /*0420*/  NOP ;  /* 0x0000000000007918 */ /* 0x000fe20000000000 */
.L_x_1:
[----:B------:R-:W-:Y:S01]  /*0430*/  NOP ;  /* 0x0000000000007918 */ /* 0x000fe20000000000 */
[----:B------:R-:W-:Y:S05]  /*0440*/  BRA.U !UP3, `(.L_x_2) ;  /* 0x000000010b087547 */ /* 0x000fea000b800000 */
[----:B-1234-:R-:W-:Y:S01]  /*0450*/  UCGABAR_ARV ;  /* 0x00000000000079c7 */ /* 0x01efe20008000000 */
[----:B------:R-:W-:Y:S05]  /*0460*/  BRA `(.L_x_3) ;  /* 0x0000000000047947 */ /* 0x000fea0003800000 */
.L_x_2:
[----:B-1234-:R-:W-:Y:S01]  /*0470*/  NOP ;  /* 0x0000000000007918 */ /* 0x01efe20000000000 */
.L_x_3:
[----:B------:R-:W-:Y:S05]  /*0480*/  BRA.U !UP3, `(.L_x_4) ;  /* 0x000000010b0c7547 */ /* 0x000fea000b800000 */
[----:B------:R-:W-:Y:S01]  /*0490*/  UCGABAR_WAIT ;  /* 0x0000000000007dc7 */ /* 0x000fe20008000000 */
[----:B------:R-:W-:Y:S01]  /*04a0*/  CCTL.IVALL ;  /* 0x00000000ff00798f */ /* 0x000fe20002000000 */
[----:B------:R-:W-:Y:S05]  /*04b0*/  BRA `(.L_x_5) ;  /* 0x0000000000047947 */ /* 0x000fea0003800000 */
.L_x_4:
[----:B------:R-:W-:Y:S06]  /*04c0*/  BAR.SYNC.DEFER_BLOCKING 0x0 ;  /* 0x0000000000007b1d */ /* 0x000fec0000010000 */
.L_x_5:
[----:B------:R-:W-:Y:S01]  /*04d0*/  @!UP4 UMOV UR4, 0x400 ;  /* 0x000004000004c882 */ /* 0x000fe20000000000 */
[----:B------:R-:W-:Y:S01]  /*04e0*/  UMOV UR5, 0x1 ;  /* 0x0000000100057882 */ /* 0x000fe20000000000 */
[----:B------:R-:W-:Y:S01]  /*04f0*/  UMOV UR6, 0x4 ;  /* 0x0000000400067882 */ /* 0x000fe20000000000 */
[----:B------:R-:W-:Y:S02]  /*0500*/  @!UP4 ULEA UR8, UR16, UR4, 0x18 ;  /* 0x000000041008c291 */ /* 0x000fe4000f8ec0ff */
[----:B------:R-:W-:-:S04]  /*0510*/  @!UP4 UIADD3 UR4, UPT, UPT, -UR5, 0x100000, URZ ;  /* 0x001000000504c890 */ /* 0x000fc8000fffe1ff */
[----:B------:R-:W-:Y:S02]  /*0520*/  @!UP4 USHF.L.U32 UR5, UR4, 0xb, URZ ;  /* 0x0000000b0405c899 */ /* 0x000fe400080006ff */
[----:B------:R-:W-:Y:S02]  /*0530*/  @!UP4 USHF.L.U32 UR4, UR4, 0x1, URZ ;  /* 0x000000010404c899 */ /* 0x000fe400080006ff */
[----:B------:R-:W-:-:S04]  /*0540*/  @!UP4 UIADD3 UR6, UPT, UPT, -UR6, 0x100000, URZ ;  /* 0x001000000606c890 */ /* 0x000fc8000fffe1ff */
[----:B------:R-:W-:Y:S02]  /*0550*/  @!UP4 USHF.L.U32 UR7, UR6, 0xb, URZ ;  /* 0x0000000b0607c899 */ /* 0x000fe400080006ff */
[----:B------:R-:W-:Y:S01]  /*0560*/  @!UP4 USHF.L.U32 UR6, UR6, 0x1, URZ ;  /* 0x000000010606c899 */ /* 0x000fe200080006ff */
[----:B------:R-:W1:Y:S03]  /*0570*/  FENCE.VIEW.ASYNC.S ;  /* 0x00000000000073c6 */ /* 0x000e660000000000 */
[----:B-1----:R1:W2:Y:S08]  /*0580*/  @!UP4 SYNCS.EXCH.64 URZ, [UR8+0x30], UR4 ;  /* 0x0000300408ffc5b2 */ /* 0x0022b00008000100 */
[----:B------:R1:W3:Y:S01]  /*0590*/  @!UP4 SYNCS.EXCH.64 URZ, [UR8+0x38], UR6 ;  /* 0x0000380608ffc5b2 */ /* 0x0002e20008000100 */
[----:B------:R-:W-:Y:S01]  /*05a0*/  NOP ;  /* 0x0000000000007918 */ /* 0x000fe20000000000 */
[----:B------:R-:W-:Y:S05]  /*05b0*/  BRA.U !UP3, `(.L_x_6) ;  /* 0x000000010b087547 */ /* 0x000fea000b800000 */
[----:B--23--:R-:W-:Y:S01]  /*05c0*/  UCGABAR_ARV ;  /* 0x00000000000079c7 */ /* 0x00cfe20008000000 */
[----:B------:R-:W-:Y:S05]  /*05d0*/  BRA `(.L_x_7) ;  /* 0x0000000000047947 */ /* 0x000fea0003800000 */
.L_x_6:
[----:B--23--:R-:W-:Y:S01]  /*05e0*/  NOP ;  /* 0x0000000000007918 */ /* 0x00cfe20000000000 */
.L_x_7:
[----:B------:R-:W-:Y:S05]  /*05f0*/  BRA.U !UP3, `(.L_x_8) ;  /* 0x000000010b0c7547 */ /* 0x000fea000b800000 */
[----:B------:R-:W-:Y:S01]  /*0600*/  UCGABAR_WAIT ;  /* 0x0000000000007dc7 */ /* 0x000fe20008000000 */
[----:B------:R-:W-:Y:S01]  /*0610*/  CCTL.IVALL ;  /* 0x00000000ff00798f */ /* 0x000fe20002000000 */
[----:B------:R-:W-:Y:S05]  /*0620*/  BRA `(.L_x_9) ;  /* 0x0000000000047947 */ /* 0x000fea0003800000 */
.L_x_8:
[----:B------:R-:W-:Y:S06]  /*0630*/  BAR.SYNC.DEFER_BLOCKING 0x0 ;  /* 0x0000000000007b1d */ /* 0x000fec0000010000 */
.L_x_9:
[----:B------:R-:W-:Y:S05]  /*0640*/  BRA.U UP4, `(.L_x_10) ;  /* 0x0000000104407547 */ /* 0x000fea000b800000 */
[----:B-1----:R-:W-:Y:S01]  /*0650*/  UMOV UR4, 0x400 ;  /* 0x0000040000047882 */ /* 0x002fe20000000000 */
[----:B------:R-:W-:Y:S01]  /*0660*/  UMOV UR8, 0x20 ;  /* 0x0000002000087882 */ /* 0x000fe20000000000 */
[----:B------:R-:W-:Y:S01]  /*0670*/  UMOV UR6, 0xc0 ;  /* 0x000000c000067882 */ /* 0x000fe20000000000 */
[----:B------:R-:W-:Y:S02]  /*0680*/  ULEA UR4, UR16, UR4, 0x18 ;  /* 0x0000000410047291 */ /* 0x000fe4000f8ec0ff */
[----:B------:R-:W-:-:S04]  /*0690*/  UIADD3 UR8, UPT, UPT, -UR8, 0x100000, URZ ;  /* 0x0010000008087890 */ /* 0x000fc8000fffe1ff */
[----:B------:R-:W-:Y:S02]  /*06a0*/  USHF.L.U32 UR9, UR8, 0xb, URZ ;  /* 0x0000000b08097899 */ /* 0x000fe400080006ff */
[----:B------:R-:W-:Y:S02]  /*06b0*/  USHF.L.U32 UR8, UR8, 0x1, URZ ;  /* 0x0000000108087899 */ /* 0x000fe400080006ff */
[----:B------:R-:W-:-:S04]  /*06c0*/  UIADD3 UR6, UPT, UPT, -UR6, 0x100000, URZ ;  /* 0x0010000006067890 */ /* 0x000fc8000fffe1ff */
[----:B------:R-:W-:Y:S02]  /*06d0*/  USHF.L.U32 UR7, UR6, 0xb, URZ ;  /* 0x0000000b06077899 */ /* 0x000fe400080006ff */
[----:B------:R-:W-:Y:S01]  /*06e0*/  USHF.L.U32 UR6, UR6, 0x1, URZ ;  /* 0x0000000106067899 */ /* 0x000fe200080006ff */
[----:B------:R-:W1:Y:S03]  /*06f0*/  FENCE.VIEW.ASYNC.S ;  /* 0x00000000000073c6 */ /* 0x000e660000000000 */
[----:B-1----:R2:W3:Y:S01]  /*0700*/  SYNCS.EXCH.64 URZ, [UR4+0x40], UR8 ;  /* 0x0000400804ff75b2 */ /* 0x0024e20008000100 */
[----:B------:R2:W4:Y:S07]  /*0710*/  SYNCS.EXCH.64 URZ, [UR4+0x48], UR8 ;  /* 0x0000480804ff75b2 */ /* 0x00052e0008000100 */
[----:B------:R2:W1:Y:S01]  /*0720*/  SYNCS.EXCH.64 URZ, [UR4+0x50], UR6 ;  /* 0x0000500604ff75b2 */ /* 0x0004620008000100 */
[----:B------:R2:W1:Y:S02]  /*0730*/  SYNCS.EXCH.64 URZ, [UR4+0x58], UR6 ;  /* 0x0000580604ff75b2 */ /* 0x0004640008000100 */
[----:B--2---:R-:W-:Y:S01]  /*0740*/  NOP ;  /* 0x0000000000007918 */ /* 0x004fe20000000000 */
.L_x_10:
[----:B------:R-:W-:Y:S01]  /*0750*/  NOP ;  /* 0x0000000000007918 */ /* 0x000fe20000000000 */
[----:B-1-34-:R-:W-:Y:S06]  /*0760*/  BAR.SYNC.DEFER_BLOCKING 0x0 ;  /* 0x0000000000007b1d */ /* 0x01afec0000010000 */
[----:B------:R-:W-:Y:S05]  /*0770*/  BRA.U !UP3, `(.L_x_11) ;  /* 0x000000010b087547 */ /* 0x000fea000b800000 */
[----:B------:R-:W-:Y:S01]  /*0780*/  UCGABAR_ARV ;  /* 0x00000000000079c7 */ /* 0x000fe20008000000 */
[----:B------:R-:W-:Y:S05]  /*0790*/  BRA `(.L_x_12) ;  /* 0x0000000000047947 */ /* 0x000fea0003800000 */
.L_x_11:
[----:B------:R-:W-:Y:S01]  /*07a0*/  NOP ;  /* 0x0000000000007918 */ /* 0x000fe20000000000 */
.L_x_12:
[----:B------:R-:W-:Y:S05]  /*07b0*/  BRA.U !UP3, `(.L_x_13) ;  /* 0x000000010b0c7547 */ /* 0x000fea000b800000 */
[----:B------:R-:W-:Y:S01]  /*07c0*/  UCGABAR_WAIT ;  /* 0x0000000000007dc7 */ /* 0x000fe20008000000 */
[----:B------:R-:W-:Y:S01]  /*07d0*/  CCTL.IVALL ;  /* 0x00000000ff00798f */ /* 0x000fe20002000000 */
[----:B------:R-:W-:Y:S05]  /*07e0*/  BRA `(.L_x_14) ;  /* 0x0000000000047947 */ /* 0x000fea0003800000 */
.L_x_13:
[----:B------:R-:W-:Y:S06]  /*07f0*/  BAR.SYNC.DEFER_BLOCKING 0x0 ;  /* 0x0000000000007b1d */ /* 0x000fec0000010000 */
.L_x_14:
[----:B------:R-:W-:-:S13]  /*0800*/  ISETP.NE.AND P0, PT, R120, 0x6, PT ;  /* 0x000000067800780c */ /* 0x000fda0003f05270 */
[----:B------:R-:W-:Y:S05]  /*0810*/  @P0 BRA `(.L_x_15) ;  /* 0x0000000800a00947 */ /* 0x000fea0003800000 */
[----:B------:R-:W-:Y:S01]  /*0820*/  LOP3.LUT R0, R104, 0x1f, RZ, 0xc0, !PT ;  /* 0x0000001f68007812 */ /* 0x000fe200078ec0ff */
[----:B------:R-:W1:Y:S01]  /*0830*/  LDCU.64 UR4, c[0x0][0x358] ;  /* 0x00006b00ff0477ac */ /* 0x000e620008000a00 */
[----:B------:R-:W-:Y:S02]  /*0840*/  IMAD.MOV.U32 R18, RZ, RZ, 0x7fffffff ;  /* 0x7fffffffff127424 */ /* 0x000fe400078e00ff */
[C---:B------:R-:W-:Y:S01]  /*0850*/  ISETP.GT.U32.AND P0, PT, R0.reuse, 0x7, PT ;  /* 0x000000070000780c */ /* 0x040fe20003f04070 */
[----:B------:R-:W2:Y:S01]  /*0860*/  S2UR UR16, SR_CTAID.Z ;  /* 0x00000000001079c3 */ /* 0x000ea20000002700 */
[----:B------:R-:W2:Y:S01]  /*0870*/  LDCU.64 UR6, c[0x0][0x760] ;  /* 0x0000ec00ff0677ac */ /* 0x000ea20008000a00 */
[----:B------:R-:W3:Y:S01]  /*0880*/  LDCU.U8 UR15, c[0x0][0x768] ;  /* 0x0000ed00ff0f77ac */ /* 0x000ee20008000000 */
[----:B------:R-:W4:Y:S09]  /*0890*/  LDCU.U8 UR14, c[0x0][0x769] ;  /* 0x0000ed20ff0e77ac */ /* 0x000f320008000000 */
[----:B------:R-:W5:Y:S01]  /*08a0*/  @!P0 LDC.64 R2, c[0x0][0x748] ;  /* 0x0001d200ff028b82 */ /* 0x000f620000000a00 */
[----:B------:R-:W1:Y:S01]  /*08b0*/  LDCU.64 UR12, c[0x0][0x778] ;  /* 0x0000ef00ff0c77ac */ /* 0x000e620008000a00 */
[----:B------:R-:W1:Y:S01]  /*08c0*/  LDCU.U8 UR11, c[0x0][0x780] ;  /* 0x0000f000ff0b77ac */ /* 0x000e620008000000 */
[----:B------:R-:W1:Y:S01]  /*08d0*/  LDCU.U8 UR10, c[0x0][0x781] ;  /* 0x0000f020ff0a77ac */ /* 0x000e620008000000 */
[----:B------:R-:W1:Y:S01]  /*08e0*/  LDCU UR8, c[0x0][0x770] ;  /* 0x0000ee00ff0877ac */ /* 0x000e620008000800 */
[----:B------:R-:W1:Y:S01]  /*08f0*/  LDCU.U8 UR9, c[0x0][0x774] ;  /* 0x0000ee80ff0977ac */ /* 0x000e620008000000 */
[----:B-----5:R-:W-:-:S05]  /*0900*/  @!P0 IMAD.WIDE.U32 R2, R0, 0x4, R2 ;  /* 0x0000000400028825 */ /* 0x020fca00078e0002 */
[----:B-1----:R-:W5:Y:S01]  /*0910*/  @!P0 LDG.E R18, desc[UR4][R2.64] ;  /* 0x0000000402128981 */ /* 0x002f62000c1e1900 */
[----:B--2---:R-:W-:Y:S01]  /*0920*/  UIMAD.WIDE.U32 UR4, UR16, UR7, URZ ;  /* 0x00000007100472a5 */ /* 0x004fe2000f8e00ff */
[----:B------:R-:W1:Y:S01]  /*0930*/  S2UR UR17, SR_CTAID.X ;  /* 0x00000000001179c3 */ /* 0x000e620000002500 */
[----:B------:R-:W-:Y:S01]  /*0940*/  UISETP.GT.U32.AND UP0, UPT, UR16, 0xff, UPT ;  /* 0x000000ff1000788c */ /* 0x000fe2000bf04070 */
[----:B------:R-:W-:Y:S01]  /*0950*/  HFMA2 R0, -RZ, RZ, 0, 5.9604644775390625e-08 ;  /* 0x00000001ff007431 */ /* 0x000fe200000001ff */
[----:B------:R-:W-:Y:S01]  /*0960*/  UIADD3 UR4, UPT, UPT, -UR5, UR16, URZ ;  /* 0x0000001005047290 */ /* 0x000fe2000fffe1ff */
[----:B------:R-:W-:-:S03]  /*0970*/  IMAD.MOV.U32 R10, RZ, RZ, RZ ;  /* 0x000000ffff0a7224 */ /* 0x000fc600078e00ff */
[----:B---3--:R-:W-:-:S04]  /*0980*/  USHF.R.U32.HI UR4, URZ, UR15, UR4 ;  /* 0x0000000fff047299 */ /* 0x008fc80008011604 */
[----:B------:R-:W-:-:S04]  /*0990*/  UIADD3 UR4, UPT, UPT, UR5, UR4, URZ ;  /* 0x0000000405047290 */ /* 0x000fc8000fffe0ff */
[----:B----4-:R-:W-:-:S04]  /*09a0*/  USHF.R.U32.HI UR4, URZ, UR14, UR4 ;  /* 0x0000000eff047299 */ /* 0x010fc80008011604 */
[----:B------:R-:W-:-:S04]  /*09b0*/  UIADD3 UR4, UPT, UPT, -UR4, URZ, URZ ;  /* 0x000000ff04047290 */ /* 0x000fc8000fffe1ff */
[----:B------:R-:W-:-:S04]  /*09c0*/  UIMAD UR7, UR4, UR6, UR16 ;  /* 0x00000006040772a4 */ /* 0x000fc8000f8e0210 */
[----:B------:R-:W-:Y:S01]  /*09d0*/  UIMAD.WIDE.U32 UR4, UR7, UR13, URZ ;  /* 0x0000000d070472a5 */ /* 0x000fe2000f8e00ff */
[----:B------:R-:W2:Y:S03]  /*09e0*/  LDCU UR13, c[0x0][0x76c] ;  /* 0x0000ed80ff0d77ac */ /* 0x000ea60008000800 */
[----:B------:R-:W-:-:S04]  /*09f0*/  UIADD3 UR4, UPT, UPT, UR7, -UR5, URZ ;  /* 0x8000000507047290 */ /* 0x000fc8000fffe0ff */
[----:B------:R-:W-:-:S04]  /*0a00*/  USHF.R.U32.HI UR4, URZ, UR11, UR4 ;  /* 0x0000000bff047299 */ /* 0x000fc80008011604 */
[----:B------:R-:W-:-:S04]  /*0a10*/  UIADD3 UR4, UPT, UPT, UR5, UR4, URZ ;  /* 0x0000000405047290 */ /* 0x000fc8000fffe0ff */
[----:B------:R-:W-:-:S04]  /*0a20*/  USHF.R.U32.HI UR6, URZ, UR10, UR4 ;  /* 0x0000000aff067299 */ /* 0x000fc80008011604 */
[----:B------:R-:W-:Y:S01]  /*0a30*/  UIMAD.WIDE.U32 UR4, UR6, UR8, URZ ;  /* 0x00000008060472a5 */ /* 0x000fe2000f8e00ff */
[----:B------:R-:W3:Y:S03]  /*0a40*/  LDCU.U8 UR8, c[0x0][0x775] ;  /* 0x0000eea0ff0877ac */ /* 0x000ee60008000000 */
[----:B------:R-:W-:-:S04]  /*0a50*/  UIADD3 UR4, UPT, UPT, UR6, -UR5, URZ ;  /* 0x8000000506047290 */ /* 0x000fc8000fffe0ff */
[----:B------:R-:W-:-:S04]  /*0a60*/  USHF.R.U32.HI UR4, URZ, UR9, UR4 ;  /* 0x00000009ff047299 */ /* 0x000fc80008011604 */
[----:B------:R-:W-:-:S04]  /*0a70*/  UIADD3 UR4, UPT, UPT, UR5, UR4, URZ ;  /* 0x0000000405047290 */ /* 0x000fc8000fffe0ff */
[----:B---3--:R-:W-:-:S04]  /*0a80*/  USHF.R.U32.HI UR4, URZ, UR8, UR4 ;  /* 0x00000008ff047299 */ /* 0x008fc80008011604 */
[----:B------:R-:W-:-:S04]  /*0a90*/  UIADD3 UR4, UPT, UPT, -UR4, URZ, URZ ;  /* 0x000000ff04047290 */ /* 0x000fc8000fffe1ff */
[----:B--2---:R-:W-:Y:S02]  /*0aa0*/  UIMAD UR5, UR4, UR13, UR6 ;  /* 0x0000000d040572a4 */ /* 0x004fe4000f8e0206 */
[----:B-1----:R-:W-:Y:S02]  /*0ab0*/  ULOP3.LUT UR4, UR17, 0x1, URZ, 0xc0, !UPT ;  /* 0x0000000111047892 */ /* 0x002fe4000f8ec0ff */
[----:B------:R-:W-:Y:S02]  /*0ac0*/  UIADD3 UR6, UPT, UPT, -UR6, URZ, URZ ;  /* 0x000000ff06067290 */ /* 0x000fe4000fffe1ff */
[----:B------:R-:W-:Y:S02]  /*0ad0*/  UIADD3 UR5, UPT, UPT, UR5, UR5, URZ ;  /* 0x0000000505057290 */ /* 0x000fe4000fffe0ff */
[----:B------:R-:W-:Y:S02]  /*0ae0*/  UIMAD UR6, UR6, UR12, UR7 ;  /* 0x0000000c060672a4 */ /* 0x000fe4000f8e0207 */
[----:B------:R-:W-:-:S04]  /*0af0*/  ULOP3.LUT UR5, UR5, UR4, URZ, 0xfc, !UPT ;  /* 0x0000000405057292 */ /* 0x000fc8000f8efcff */
[----:B------:R-:W-:Y:S02]  /*0b00*/  MOV R5, UR6 ;  /* 0x0000000600057c02 */ /* 0x000fe40008000f00 */
[----:B------:R-:W-:Y:S01]  /*0b10*/  IMAD.U32 R4, RZ, RZ, UR5 ;  /* 0x00000005ff047e24 */ /* 0x000fe2000f8e00ff */
[----:B-----5:R1:W2:Y:S01]  /*0b20*/  SHFL.IDX PT, R2, R18, 0x7, 0x1f ;  /* 0x00e01f0012027f89 */ /* 0x0202a200000e0000 */
[----:B------:R-:W-:Y:S05]  /*0b30*/  BRA.U UP0, `(.L_x_16) ;  /* 0x0000000500647547 */ /* 0x000fea000b800000 */
[----:B------:R-:W3:Y:S01]  /*0b40*/  LDC R0, c[0x0][0x374] ;  /* 0x0000dd00ff007b82 */ /* 0x000ee20000000800 */
[----:B--2---:R-:W-:Y:S01]  /*0b50*/  SHF.R.S32.HI R17, RZ, 0x1f, R2 ;  /* 0x0000001fff117819 */ /* 0x004fe20000011402 */
[----:B------:R-:W-:Y:S02]  /*0b60*/  IMAD.U32 R19, RZ, RZ, UR16 ;  /* 0x00000010ff137e24 */ /* 0x000fe4000f8e00ff */
[----:B------:R-:W-:Y:S01]  /*0b70*/  IMAD.MOV.U32 R6, RZ, RZ, -0x1 ;  /* 0xffffffffff067424 */ /* 0x000fe200078e00ff */
[----:B------:R-:W-:Y:S01]  /*0b80*/  LEA.HI R17, R17, R2, RZ, 0x7 ;  /* 0x0000000211117211 */ /* 0x000fe200078f38ff */
[----:B------:R-:W-:Y:S02]  /*0b90*/  IMAD.MOV.U32 R10, RZ, RZ, RZ ;  /* 0x000000ffff0a7224 */ /* 0x000fe400078e00ff */
[----:B------:R-:W3:Y:S01]  /*0ba0*/  LDC R7, c[0x0][0x370] ;  /* 0x0000dc00ff077b82 */ /* 0x000ee20000000800 */
[----:B------:R-:W-:Y:S01]  /*0bb0*/  LOP3.LUT R3, R17, 0xffffff80, RZ, 0xc0, !PT ;  /* 0xffffff8011037812 */ /* 0x000fe200078ec0ff */
[----:B------:R-:W-:-:S03]  /*0bc0*/  IMAD.MOV.U32 R15, RZ, RZ, RZ ;  /* 0x000000ffff0f7224 */ /* 0x000fc600078e00ff */
[----:B------:R-:W-:-:S03]  /*0bd0*/  ISETP.NE.AND P0, PT, R2, R3, PT ;  /* 0x000000030200720c */ /* 0x000fc60003f05270 */
[----:B------:R-:W2:Y:S01]  /*0be0*/  LDC R16, c[0x0][0x378] ;  /* 0x0000de00ff107b82 */ /* 0x000ea20000000800 */
[----:B------:R-:W-:-:S07]  /*0bf0*/  ISETP.LT.AND P0, PT, R2, RZ, P0 ;  /* 0x000000ff0200720c */ /* 0x000fce0000701270 */
[----:B------:R-:W4:Y:S08]  /*0c00*/  LDC R12, c[0x0][0x770] ;  /* 0x0001dc00ff0c7b82 */ /* 0x000f300000000800 */
[----:B------:R-:W1:Y:S01]  /*0c10*/  LDC R11, c[0x0][0x76c] ;  /* 0x0001db00ff0b7b82 */ /* 0x000e620000000800 */
[----:B---3--:R-:W-:Y:S01]  /*0c20*/  IMAD R7, R0, R7, RZ ;  /* 0x0000000700077224 */ /* 0x008fe200078e02ff */
[----:B------:R-:W-:-:S02]  /*0c30*/  SHF.R.S32.HI R0, RZ, 0x7, R17 ;  /* 0x00000007ff007819 */ /* 0x000fc40000011411 */
[----:B------:R-:W-:-:S03]  /*0c40*/  LEA.HI.SX32 R17, R17, 0xffffffff, 0x19 ;  /* 0xffffffff11117811 */ /* 0x000fc600078fcaff */
[----:B------:R-:W-:Y:S01]  /*0c50*/  @!P0 IMAD.MOV R17, RZ, RZ, R0 ;  /* 0x000000ffff118224 */ /* 0x000fe200078e0200 */
[----:B------:R-:W3:Y:S01]  /*0c60*/  LDC.64 R8, c[0x0][0x760] ;  /* 0x0001d800ff087b82 */ /* 0x000ee20000000a00 */
[----:B--2---:R-:W-:Y:S02]  /*0c70*/  IMAD R16, R7, R16, RZ ;  /* 0x0000001007107224 */ /* 0x004fe400078e02ff */
[----:B------:R-:W-:-:S03]  /*0c80*/  IMAD.MOV.U32 R0, RZ, RZ, 0x1 ;  /* 0x00000001ff007424 */ /* 0x000fc600078e00ff */
[----:B------:R-:W-:Y:S02]  /*0c90*/  LEA.HI R16, R16, R16, RZ, 0x1 ;  /* 0x0000001010107211 */ /* 0x000fe400078f08ff */
[----:B------:R-:W2:Y:S02]  /*0ca0*/  LDC.64 R2, c[0x0][0x778] ;  /* 0x0001de00ff027b82 */ /* 0x000ea40000000a00 */
[----:B----4-:R-:W-:-:S07]  /*0cb0*/  SHF.R.S32.HI R16, RZ, 0x1, R16 ;  /* 0x00000001ff107819 */ /* 0x010fce0000011410 */
.L_x_21:
[----:B------:R-:W-:-:S13]  /*0cc0*/  ISETP.GE.AND P0, PT, R4, R17, PT ;  /* 0x000000110400720c */ /* 0x000fda0003f06270 */
[----:B------:R-:W-:Y:S05]  /*0cd0*/  @P0 BRA `(.L_x_17) ;  /* 0x0000000000940947 */ /* 0x000fea0003800000 */
[----:B------:R-:W-:-:S04]  /*0ce0*/  SHF.L.U32 R7, R4, 0x7, RZ ;  /* 0x0000000704077819 */ /* 0x000fc800000006ff */
[----:B------:R-:W-:-:S13]  /*0cf0*/  ISETP.GE.AND P0, PT, R7, R15, PT ;  /* 0x0000000f0700720c */ /* 0x000fda0003f06270 */
[----:B------:R-:W-:Y:S05]  /*0d00*/  @!P0 BRA `(.L_x_18) ;  /* 0x0000000000388947 */ /* 0x000fea0003800000 */
[----:B------:R-:W-:Y:S01]  /*0d10*/  VIADD R13, R6, 0x1 ;  /* 0x00000001060d7836 */ /* 0x000fe20000000000 */
[----:B------:R-:W-:-:S04]  /*0d20*/  MOV R6, 0xffffffff ;  /* 0xffffffff00067802 */ /* 0x000fc80000000f00 */
[----:B------:R-:W-:-:S13]  /*0d30*/  ISETP.GT.U32.AND P0, PT, R13, 0x1f, PT ;  /* 0x0000001f0d00780c */ /* 0x000fda0003f04070 */
[----:B------:R-:W-:Y:S05]  /*0d40*/  @P0 BRA `(.L_x_19) ;  /* 0x0000000000240947 */ /* 0x000fea0003800000 */
[----:B------:R-:W-:Y:S01]  /*0d50*/  ISETP.GT.AND P0, PT, R18, R7, PT ;  /* 0x000000071200720c */ /* 0x000fe20003f04270 */
[----:B------:R-:W-:-:S05]  /*0d60*/  IMAD.MOV.U32 R6, RZ, RZ, -0x1 ;  /* 0xffffffffff067424 */ /* 0x000fca00078e00ff */
[----:B------:R-:W-:-:S07]  /*0d70*/  SHF.L.U32 R6, R6, R13, RZ ;  /* 0x0000000d06067219 */ /* 0x000fce00000006ff */
[----:B------:R-:W-:-:S04]  /*0d80*/  VOTE.ANY R7, PT, P0 ;  /* 0x0000000000077806 */ /* 0x000fc800000e0100 */
[----:B------:R-:W-:-:S05]  /*0d90*/  LOP3.LUT P0, R7, R7, RZ, R6, 0xa0, !PT ;  /* 0x000000ff07077212 */ /* 0x000fca000780a006 */
[----:B------:R-:W-:-:S05]  /*0da0*/  VIADD R6, R7, 0xffffffff ;  /* 0xffffffff07067836 */ /* 0x000fca0000000000 */
[----:B------:R-:W-:-:S04]  /*0db0*/  LOP3.LUT R7, R7, R6, RZ, 0xc, !PT ;  /* 0x0000000607077212 */ /* 0x000fc800078e0cff */
[----:B------:R-:W4:Y:S02]  /*0dc0*/  POPC R6, R7 ;  /* 0x0000000700067309 */ /* 0x000f240000000000 */
[----:B----4-:R-:W-:-:S07]  /*0dd0*/  SEL R6, R6, 0xffffffff, P0 ;  /* 0xffffffff06067807 */ /* 0x010fce0000000000 */
.L_x_19:
[----:B------:R4:W3:Y:S02]  /*0de0*/  SHFL.IDX PT, R15, R18, R6, 0x1f ;  /* 0x00001f06120f7589 */ /* 0x0008e400000e0000 */
.L_x_18:
[----:B------:R-:W5:Y:S01]  /*0df0*/  S2R R13, SR_CgaCtaId ;  /* 0x00000000000d7919 */ /* 0x000f620000008800 */
[----:B------:R-:W-:Y:S01]  /*0e00*/  MOV R14, 0x400 ;  /* 0x00000400000e7802 */ /* 0x000fe20000000f00 */
[----:B------:R-:W-:-:S03]  /*0e10*/  IMAD.U32 R21, R0, -0x80000000, RZ ;  /* 0x8000000000157824 */ /* 0x000fc600078e00ff */
[----:B-----5:R-:W-:-:S05]  /*0e20*/  LEA R13, R13, R14, 0x18 ;  /* 0x0000000e0d0d7211 */ /* 0x020fca00078ec0ff */
[----:B------:R-:W-:-:S04]  /*0e30*/  IMAD R14, R10, 0x8, R13 ;  /* 0x000000080a0e7824 */ /* 0x000fc800078e020d */
[----:B------:R-:W5:Y:S02]  /*0e40*/  SYNCS.PHASECHK.TRANS64.TRYWAIT P0, [R14+URZ+0x50], R21 ;  /* 0x000050150e0075a7 */ /* 0x000f6400080011ff */
[----:B-----5:R-:W-:Y:S05]  /*0e50*/  @!P0 BRA `(.L_x_20) ;  /* 0x0000003c00088947 */ /* 0x020fea0003800000 */
.L_x_70:
[----:B------:R-:W-:Y:S01]  /*0e60*/  ELECT P0, URZ, PT ;  /* 0x0000000000ff782f */ /* 0x000fe20003800000 */
[----:B------:R-:W-:-:S12]  /*0e70*/  IMAD.MOV.U32 R7, RZ, RZ, 0x1 ;  /* 0x00000001ff077424 */ /* 0x000fd800078e00ff */
[C---:B------:R-:W-:Y:S02]  /*0e80*/  @P0 IMAD R13, R10.reuse, 0x10, R13 ;  /* 0x000000100a0d0824 */ /* 0x040fe400078e020d */
[----:B------:R-:W-:-:S03]  /*0e90*/  VIADD R10, R10, 0x1 ;  /* 0x000000010a0a7836 */ /* 0x000fc60000000000 */
[----:B------:R4:W-:Y:S02]  /*0ea0*/  @P0 STS.128 [R13+0x2d410], R4 ;  /* 0x02d410040d000388 */ /* 0x0009e40000000c00 */
[----:B------:R-:W-:Y:S01]  /*0eb0*/  ISETP.NE.AND P0, PT, R10, 0x2, PT ;  /* 0x000000020a00780c */ /* 0x000fe20003f05270 */
[----:B------:R5:W-:Y:S06]  /*0ec0*/  MEMBAR.ALL.CTA ;  /* 0x0000000000007992 */ /* 0x000bec0000008000 */
[----:B-----5:R-:W5:Y:S01]  /*0ed0*/  FENCE.VIEW.ASYNC.S ;  /* 0x00000000000073c6 */ /* 0x020f620000000000 */
[----:B----4-:R-:W-:-:S02]  /*0ee0*/  SEL R21, RZ, 0x1, P0 ;  /* 0x00000001ff157807 */ /* 0x010fc40000000000 */
[----:B------:R-:W-:Y:S02]  /*0ef0*/  SEL R10, R10, RZ, P0 ;  /* 0x000000ff0a0a7207 */ /* 0x000fe40000000000 */
[----:B------:R-:W-:Y:S01]  /*0f00*/  LOP3.LUT R0, R0, R21, RZ, 0x3c, !PT ;  /* 0x0000001500007212 */ /* 0x000fe200078e3cff */
[----:B-----5:R-:W-:Y:S06]  /*0f10*/  BAR.SYNC.DEFER_BLOCKING 0x4, 0x20 ;  /* 0x0100800000007b1d */ /* 0x020fec0000010000 */
[----:B------:R4:W-:Y:S02]  /*0f20*/  SYNCS.ARRIVE.TRANS64.ART0 RZ, [R14+URZ+0x40], R7 ;  /* 0x000040070eff79a7 */ /* 0x0009e400085000ff */
.L_x_17:
[----:B------:R-:W-:-:S04]  /*0f30*/  IMAD.IADD R19, R16, 0x1, R19 ;  /* 0x0000000110137824 */ /* 0x000fc800078e0213 */
[C---:B---3--:R-:W-:Y:S01]  /*0f40*/  IMAD.HI.U32 R5, R19.reuse, R9, RZ ;  /* 0x0000000913057227 */ /* 0x048fe200078e00ff */
[----:B------:R-:W-:-:S04]  /*0f50*/  ISETP.GE.AND P0, PT, R19, 0x100, PT ;  /* 0x000001001300780c */ /* 0x000fc80003f06270 */
[----:B------:R-:W-:-:S04]  /*0f60*/  IADD3 R4, PT, PT, R19, -R5, RZ ;  /* 0x8000000513047210 */ /* 0x000fc80007ffe0ff */
[----:B------:R-:W-:-:S05]  /*0f70*/  SHF.R.U32.HI R4, RZ, UR15, R4 ;  /* 0x0000000fff047c19 */ /* 0x000fca0008011604 */
[----:B------:R-:W-:-:S05]  /*0f80*/  IMAD.IADD R4, R5, 0x1, R4 ;  /* 0x0000000105047824 */ /* 0x000fca00078e0204 */
[----:B----4-:R-:W-:-:S04]  /*0f90*/  SHF.R.U32.HI R14, RZ, UR14, R4 ;  /* 0x0000000eff0e7c19 */ /* 0x010fc80008011604 */
[----:B------:R-:W-:-:S05]  /*0fa0*/  IADD3 R14, PT, PT, -R14, RZ, RZ ;  /* 0x000000ff0e0e7210 */ /* 0x000fca0007ffe1ff */
[----:B------:R-:W-:-:S04]  /*0fb0*/  IMAD R14, R8, R14, R19 ;  /* 0x0000000e080e7224 */ /* 0x000fc800078e0213 */
[----:B--2---:R-:W-:-:S04]  /*0fc0*/  IMAD.HI.U32 R5, R14, R3, RZ ;  /* 0x000000030e057227 */ /* 0x004fc800078e00ff */
[----:B------:R-:W-:-:S05]  /*0fd0*/  IMAD.IADD R4, R14, 0x1, -R5 ;  /* 0x000000010e047824 */ /* 0x000fca00078e0a05 */
[----:B------:R-:W-:-:S04]  /*0fe0*/  SHF.R.U32.HI R4, RZ, UR11, R4 ;  /* 0x0000000bff047c19 */ /* 0x000fc80008011604 */
[----:B------:R-:W-:-:S04]  /*0ff0*/  IADD3 R5, PT, PT, R5, R4, RZ ;  /* 0x0000000405057210 */ /* 0x000fc80007ffe0ff */
[----:B------:R-:W-:-:S05]  /*1000*/  SHF.R.U32.HI R5, RZ, UR10, R5 ;  /* 0x0000000aff057c19 */ /* 0x000fca0008011605 */
[----:B------:R-:W-:-:S04]  /*1010*/  IMAD.HI.U32 R7, R5, R12, RZ ;  /* 0x0000000c05077227 */ /* 0x000fc800078e00ff */
[----:B------:R-:W-:-:S05]  /*1020*/  IMAD.IADD R4, R5, 0x1, -R7 ;  /* 0x0000000105047824 */ /* 0x000fca00078e0a07 */
[----:B------:R-:W-:-:S04]  /*1030*/  SHF.R.U32.HI R4, RZ, UR9, R4 ;  /* 0x00000009ff047c19 */ /* 0x000fc80008011604 */
[----:B------:R-:W-:-:S04]  /*1040*/  IADD3 R4, PT, PT, R7, R4, RZ ;  /* 0x0000000407047210 */ /* 0x000fc80007ffe0ff */
[----:B------:R-:W-:-:S05]  /*1050*/  SHF.R.U32.HI R4, RZ, UR8, R4 ;  /* 0x00000008ff047c19 */ /* 0x000fca0008011604 */
[----:B------:R-:W-:-:S04]  /*1060*/  IMAD.MOV R4, RZ, RZ, -R4 ;  /* 0x000000ffff047224 */ /* 0x000fc800078e0a04 */
[----:B-1----:R-:W-:Y:S01]  /*1070*/  IMAD R4, R11, R4, R5 ;  /* 0x000000040b047224 */ /* 0x002fe200078e0205 */
[----:B------:R-:W-:-:S03]  /*1080*/  IADD3 R5, PT, PT, -R5, RZ, RZ ;  /* 0x000000ff05057210 */ /* 0x000fc60007ffe1ff */
[----:B------:R-:W-:Y:S02]  /*1090*/  IMAD.IADD R4, R4, 0x1, R4 ;  /* 0x0000000104047824 */ /* 0x000fe400078e0204 */
[----:B------:R-:W-:-:S03]  /*10a0*/  IMAD R5, R2, R5, R14 ;  /* 0x0000000502057224 */ /* 0x000fc600078e020e */
[----:B------:R-:W-:Y:S01]  /*10b0*/  LOP3.LUT R4, R4, UR4, RZ, 0xfc, !PT ;  /* 0x0000000404047c12 */ /* 0x000fe2000f8efcff */
[----:B------:R-:W-:Y:S06]  /*10c0*/  @!P0 BRA `(.L_x_21) ;  /* 0xfffffff800fc8947 */ /* 0x000fec000383ffff */
.L_x_16:
[----:B------:R-:W3:Y:S01]  /*10d0*/  S2UR UR16, SR_CgaCtaId ;  /* 0x00000000001079c3 */ /* 0x000ee20000008800 */
[----:B------:R-:W-:Y:S01]  /*10e0*/  UMOV UR4, 0x400 ;  /* 0x0000040000047882 */ /* 0x000fe20000000000 */
[----:B------:R-:W-:Y:S01]  /*10f0*/  IMAD.U32 R6, R0, -0x80000000, RZ ;  /* 0x8000000000067824 */ /* 0x000fe200078e00ff */
[C---:B------:R-:W-:Y:S01]  /*1100*/  ISETP.NE.AND P0, PT, R10.reuse, 0x1, PT ;  /* 0x000000010a00780c */ /* 0x040fe20003f05270 */
[----:B------:R-:W-:-:S05]  /*1110*/  VIADD R3, R10, 0x2 ;  /* 0x000000020a037836 */ /* 0x000fca0000000000 */
[----:B------:R-:W-:Y:S01]  /*1120*/  SEL R3, R3, 0x1, P0 ;  /* 0x0000000103037807 */ /* 0x000fe20000000000 */
[----:B---3--:R-:W-:-:S06]  /*1130*/  ULEA UR4, UR16, UR4, 0x18 ;  /* 0x0000000410047291 */ /* 0x008fcc000f8ec0ff */
[----:B--2---:R-:W-:-:S04]  /*1140*/  LEA R2, R10, UR4, 0x3 ;  /* 0x000000040a027c11 */ /* 0x004fc8000f8e18ff */
[----:B------:R-:W2:Y:S02]  /*1150*/  SYNCS.PHASECHK.TRANS64.TRYWAIT P1, [R2+URZ+0x50], R6 ;  /* 0x00005006020075a7 */ /* 0x000ea400080211ff */
[----:B--2---:R-:W-:Y:S05]  /*1160*/  @!P1 BRA `(.L_x_22) ;  /* 0x00000038005c9947 */ /* 0x004fea0003800000 */
.L_x_72:
[----:B------:R-:W-:Y:S02]  /*1170*/  ELECT P2, URZ, PT ;  /* 0x0000000000ff782f */ /* 0x000fe40003840000 */
[C---:B------:R-:W-:Y:S01]  /*1180*/  ISETP.NE.AND P0, PT, R3.reuse, 0x2, PT ;  /* 0x000000020300780c */ /* 0x040fe20003f05270 */
[----:B--2---:R-:W-:Y:S02]  /*1190*/  IMAD.MOV.U32 R7, RZ, RZ, RZ ;  /* 0x000000ffff077224 */ /* 0x004fe400078e00ff */
[----:B------:R-:W-:Y:S01]  /*11a0*/  IMAD.MOV.U32 R11, RZ, RZ, 0x1 ;  /* 0x00000001ff0b7424 */ /* 0x000fe200078e00ff */
[----:B------:R-:W-:Y:S02]  /*11b0*/  ISETP.EQ.XOR P1, PT, R10, 0x1, !P0 ;  /* 0x000000010a00780c */ /* 0x000fe40004722a70 */
[----:B------:R-:W-:Y:S02]  /*11c0*/  SEL R3, R3, RZ, P0 ;  /* 0x000000ff03037207 */ /* 0x000fe40000000000 */
[----:B------:R-:W-:-:S02]  /*11d0*/  SEL R9, RZ, 0x1, !P1 ;  /* 0x00000001ff097807 */ /* 0x000fc40004800000 */
[----:B------:R-:W-:Y:S02]  /*11e0*/  LEA R3, R3, UR4, 0x3 ;  /* 0x0000000403037c11 */ /* 0x000fe4000f8e18ff */
[----:B------:R-:W-:Y:S01]  /*11f0*/  @P2 LEA R10, R10, UR4, 0x4 ;  /* 0x000000040a0a2c11 */ /* 0x000fe2000f8e20ff */
[----:B------:R-:W-:Y:S01]  /*1200*/  @P2 IMAD.MOV.U32 R6, RZ, RZ, -0x1 ;  /* 0xffffffffff062424 */ /* 0x000fe200078e00ff */
[----:B------:R-:W-:-:S04]  /*1210*/  LOP3.LUT R9, R0, R9, RZ, 0x3c, !PT ;  /* 0x0000000900097212 */ /* 0x000fc800078e3cff */
[----:B------:R2:W-:Y:S01]  /*1220*/  @P2 STS.128 [R10+0x2d410], R4 ;  /* 0x02d410040a002388 */ /* 0x0005e20000000c00 */
[----:B------:R-:W-:Y:S01]  /*1230*/  IMAD.U32 R8, R9, -0x80000000, RZ ;  /* 0x8000000009087824 */ /* 0x000fe200078e00ff */
[----:B------:R3:W-:Y:S06]  /*1240*/  MEMBAR.ALL.CTA ;  /* 0x0000000000007992 */ /* 0x0007ec0000008000 */
[----:B---3--:R-:W3:Y:S02]  /*1250*/  FENCE.VIEW.ASYNC.S ;  /* 0x00000000000073c6 */ /* 0x008ee40000000000 */
[----:B---3--:R-:W-:Y:S06]  /*1260*/  BAR.SYNC.DEFER_BLOCKING 0x4, 0x20 ;  /* 0x0100800000007b1d */ /* 0x008fec0000010000 */
[----:B------:R2:W-:Y:S01]  /*1270*/  SYNCS.ARRIVE.TRANS64.ART0 RZ, [R2+URZ+0x40], R11 ;  /* 0x0000400b02ff79a7 */ /* 0x0005e200085000ff */
[----:B------:R-:W3:Y:S02]  /*1280*/  SYNCS.PHASECHK.TRANS64.TRYWAIT P0, [R3+URZ+0x50], R8 ;  /* 0x00005008030075a7 */ /* 0x000ee400080011ff */
[----:B--23--:R-:W-:Y:S05]  /*1290*/  @!P0 BRA `(.L_x_23) ;  /* 0x0000003800288947 */ /* 0x00cfea0003800000 */
.L_x_15:
[----:B------:R-:W-:-:S13]  /*12a0*/  ISETP.NE.AND P0, PT, R120, 0x5, PT ;  /* 0x000000057800780c */ /* 0x000fda0003f05270 */
[----:B------:R-:W-:Y:S05]  /*12b0*/  @P0 BRA `(.L_x_24) ;  /* 0x0000000400f80947 */ /* 0x000fea0003800000 */
[----:B------:R-:W-:Y:S02]  /*12c0*/  UMOV UR6, 0x400 ;  /* 0x0000040000067882 */ /* 0x000fe40000000000 */
[----:B------:R-:W-:-:S09]  /*12d0*/  ULEA UR6, UR16, UR6, 0x18 ;  /* 0x0000000610067291 */ /* 0x000fd2000f8ec0ff */
[----:B------:R-:W3:Y:S02]  /*12e0*/  SYNCS.PHASECHK.TRANS64.TRYWAIT P0, [UR6+0x40], RZ ;  /* 0x000040ffff0075a7 */ /* 0x000ee40008001106 */
[----:B---3--:R-:W-:Y:S05]  /*12f0*/  @!P0 BRA `(.L_x_25) ;  /* 0x0000003800288947 */ /* 0x008fea0003800000 */
.L_x_75:
[----:B------:R-:W4:Y:S01]  /*1300*/  LDS.128 R4, [UR6+0x2d410] ;  /* 0x02d41006ff047984 */ /* 0x000f220008000c00 */
[----:B---3--:R-:W-:Y:S01]  /*1310*/  HFMA2 R0, -RZ, RZ, 0, 5.9604644775390625e-08 ;  /* 0x00000001ff007431 */ /* 0x008fe200000001ff */
[----:B------:R-:W-:Y:S01]  /*1320*/  UMOV UR14, 0x1 ;  /* 0x00000001000e7882 */ /* 0x000fe20000000000 */
[----:B------:R-:W-:Y:S01]  /*1330*/  UMOV UR4, URZ ;  /* 0x000000ff00047c82 */ /* 0x000fe20008000000 */
[----:B------:R3:W-:Y:S06]  /*1340*/  MEMBAR.ALL.CTA ;  /* 0x0000000000007992 */ /* 0x0007ec0000008000 */
[----:B---3--:R-:W3:Y:S02]  /*1350*/  FENCE.VIEW.ASYNC.S ;  /* 0x00000000000073c6 */ /* 0x008ee40000000000 */
[----:B---3--:R3:W-:Y:S01]  /*1360*/  SYNCS.ARRIVE.TRANS64.ART0 RZ, [UR6+0x50], R0 ;  /* 0x00005000ffff79a7 */ /* 0x0087e20008500006 */
[----:B----4-:R-:W-:-:S13]  /*1370*/  ISETP.NE.AND P0, PT, R7, 0x1, PT ;  /* 0x000000010700780c */ /* 0x010fda0003f05270 */
[----:B---3--:R-:W-:Y:S05]  /*1380*/  @P0 BRA `(.L_x_26) ;  /* 0x0000000400840947 */ /* 0x008fea0003800000 */
[----:B------:R-:W3:Y:S01]  /*1390*/  LDCU.64 UR4, c[0x0][0x348] ;  /* 0x00006900ff0477ac */ /* 0x000ee20008000a00 */
[----:B------:R-:W-:Y:S01]  /*13a0*/  R2UR UR12, R5 ;  /* 0x00000000050c72ca */ /* 0x000fe200000e0000 */
[----:B------:R-:W-:Y:S01]  /*13b0*/  IMAD.MOV.U32 R8, RZ, RZ, 0x1 ;  /* 0x00000001ff087424 */ /* 0x000fe200078e00ff */
[----:B------:R-:W-:Y:S01]  /*13c0*/  R2UR UR20, R4 ;  /* 0x00000000041472ca */ /* 0x000fe200000e0000 */
[----:B------:R-:W-:Y:S01]  /*13d0*/  IMAD.MOV.U32 R2, RZ, RZ, RZ ;  /* 0x000000ffff027224 */ /* 0x000fe200078e00ff */
[----:B------:R-:W-:Y:S01]  /*13e0*/  R2UR UR28, R6 ;  /* 0x00000000061c72ca */ /* 0x000fe200000e0000 */
[----:B------:R-:W-:Y:S01]  /*13f0*/  UMOV UR14, 0x1 ;  /* 0x00000001000e7882 */ /* 0x000fe20000000000 */
[----:B------:R-:W-:Y:S01]  /*1400*/  UMOV UR18, URZ ;  /* 0x000000ff00127c82 */ /* 0x000fe20008000000 */
[----:B------:R-:W-:Y:S01]  /*1410*/  UMOV UR10, URZ ;  /* 0x000000ff000a7c82 */ /* 0x000fe20008000000 */
[----:B---3--:R-:W-:Y:S02]  /*1420*/  UIADD3 UR38, UP3, UPT, UR4, 0x40, URZ ;  /* 0x0000004004267890 */ /* 0x008fe4000ff7e0ff */
[----:B------:R-:W-:-:S02]  /*1430*/  UIADD3 UR36, UP2, UPT, UR4, 0xc0, URZ ;  /* 0x000000c004247890 */ /* 0x000fc4000ff5e0ff */
[----:B------:R-:W-:Y:S02]  /*1440*/  UIADD3 UR30, UP1, UPT, UR4, 0x140, URZ ;  /* 0x00000140041e7890 */ /* 0x000fe4000ff3e0ff */
[----:B------:R-:W-:Y:S02]  /*1450*/  UIADD3 UR22, UP0, UPT, UR4, 0x1c0, URZ ;  /* 0x000001c004167890 */ /* 0x000fe4000ff1e0ff */
[----:B------:R-:W-:Y:S02]  /*1460*/  UIADD3.X UR39, UPT, UPT, URZ, UR5, URZ, UP3, !UPT ;  /* 0x00000005ff277290 */ /* 0x000fe40009ffe4ff */
[----:B------:R-:W-:Y:S02]  /*1470*/  UIADD3.X UR37, UPT, UPT, URZ, UR5, URZ, UP2, !UPT ;  /* 0x00000005ff257290 */ /* 0x000fe400097fe4ff */
[----:B------:R-:W-:Y:S02]  /*1480*/  UIADD3.X UR31, UPT, UPT, URZ, UR5, URZ, UP1, !UPT ;  /* 0x00000005ff1f7290 */ /* 0x000fe40008ffe4ff */
[----:B------:R-:W-:Y:S01]  /*1490*/  UIADD3.X UR23, UPT, UPT, URZ, UR5, URZ, UP0, !UPT ;  /* 0x00000005ff177290 */ /* 0x000fe200087fe4ff */
[----:B------:R-:W-:-:S11]  /*14a0*/  UMOV UR4, URZ ;  /* 0x000000ff00047c82 */ /* 0x000fd60008000000 */
.L_x_31:
[----:B------:R-:W-:Y:S01]  /*14b0*/  USHF.L.U32 UR5, UR14, 0x1f, URZ ;  /* 0x0000001f0e057899 */ /* 0x000fe200080006ff */
[----:B------:R-:W-:Y:S01]  /*14c0*/  HFMA2 R4, -RZ, RZ, 0, -128 ;  /* 0x0000d800ff047431 */ /* 0x000fe200000001ff */
[----:B------:R-:W-:Y:S02]  /*14d0*/  ULEA UR7, UR4, UR6, 0x3 ;  /* 0x0000000604077291 */ /* 0x000fe4000f8e18ff */
[----:B------:R-:W-:Y:S02]  /*14e0*/  ULEA UR27, UR12, UR53, 0x1 ;  /* 0x000000350c1b7291 */ /* 0x000fe4000f8e08ff */
[----:B--2---:R-:W-:Y:S01]  /*14f0*/  MOV R3, UR5 ;  /* 0x0000000500037c02 */ /* 0x004fe20008000f00 */
[----:B------:R-:W-:Y:S02]  /*1500*/  USHF.L.U32 UR35, UR20, 0x7, URZ ;  /* 0x0000000714237899 */ /* 0x000fe400080006ff */
[----:B------:R-:W-:Y:S02]  /*1510*/  UIADD3 UR12, UPT, UPT, UR53, UR12, UR12 ;  /* 0x0000000c350c7290 */ /* 0x000fe4000fffe00c */
[----:B------:R2:W3:Y:S01]  /*1520*/  SYNCS.PHASECHK.TRANS64.TRYWAIT P2, [UR7+0x18], R3 ;  /* 0x00001803ff0075a7 */ /* 0x0004e20008041107 */
[----:B------:R-:W-:Y:S01]  /*1530*/  USHF.L.U32 UR27, UR27, 0x7, URZ ;  /* 0x000000071b1b7899 */ /* 0x000fe200080006ff */
[----:B------:R-:W-:-:S11]  /*1540*/  UMOV UR7, URZ ;  /* 0x000000ff00077c82 */ /* 0x000fd60008000000 */
.L_x_29:
[----:B----4-:R-:W-:Y:S02]  /*1550*/  USHF.L.U32 UR11, UR4, 0x10, URZ ;  /* 0x00000010040b7899 */ /* 0x010fe400080006ff */
[----:B------:R-:W-:Y:S02]  /*1560*/  UIADD3 UR5, UPT, UPT, UR4, 0x1, URZ ;  /* 0x0000000104057890 */ /* 0x000fe4000fffe0ff */
[----:B------:R-:W-:Y:S02]  /*1570*/  USHF.L.U32 UR8, UR4, 0xf, URZ ;  /* 0x0000000f04087899 */ /* 0x000fe400080006ff */
[----:B------:R-:W-:Y:S02]  /*1580*/  ULEA UR9, UR4, UR53, 0x1 ;  /* 0x0000003504097291 */ /* 0x000fe4000f8e08ff */
[----:B------:R-:W-:Y:S02]  /*1590*/  USHF.L.U32 UR34, UR7, 0x8, URZ ;  /* 0x0000000807227899 */ /* 0x000fe400080006ff */
[----:B------:R-:W-:-:S02]  /*15a0*/  ULEA UR33, UR4, UR6, 0x3 ;  /* 0x0000000604217291 */ /* 0x000fc4000f8e18ff */
[----:B------:R-:W-:Y:S02]  /*15b0*/  USHF.R.S32.HI UR11, URZ, 0x1, UR11 ;  /* 0x00000001ff0b7899 */ /* 0x000fe4000801140b */
[----:B------:R-:W-:Y:S02]  /*15c0*/  UISETP.NE.AND UP0, UPT, UR5, 0x3, UPT ;  /* 0x000000030500788c */ /* 0x000fe4000bf05270 */
[----:B------:R-:W-:Y:S02]  /*15d0*/  ULEA UR16, UR4, UR6, 0xb ;  /* 0x0000000604107291 */ /* 0x000fe4000f8e58ff */
[----:B------:R-:W-:Y:S02]  /*15e0*/  ULEA.HI.SX32 UR8, UR8, UR6, 0x1f ;  /* 0x0000000608087291 */ /* 0x000fe4000f8ffaff */
[----:B------:R-:W-:Y:S02]  /*15f0*/  ULEA UR24, UR53, UR11, 0xe ;  /* 0x0000000b35187291 */ /* 0x000fe4000f8e70ff */
[----:B------:R-:W-:-:S02]  /*1600*/  ULEA UR15, UR9, UR6, 0xb ;  /* 0x00000006090f7291 */ /* 0x000fc4000f8e58ff */
[----:B------:R-:W-:Y:S02]  /*1610*/  USEL UR4, UR5, URZ, UP0 ;  /* 0x000000ff05047287 */ /* 0x000fe40008000000 */
[----:B------:R-:W-:Y:S01]  /*1620*/  USEL UR11, URZ, 0x1, UP0 ;  /* 0x00000001ff0b7887 */ /* 0x000fe20008000000 */
[----:B------:R-:W-:Y:S01]  /*1630*/  UMOV UR21, 0x30000 ;  /* 0x0003000000157882 */ /* 0x000fe20000000000 */
[----:B------:R-:W-:Y:S02]  /*1640*/  USHF.L.U32 UR19, UR7, 0x2, URZ ;  /* 0x0000000207137899 */ /* 0x000fe400080006ff */
[----:B------:R-:W-:Y:S02]  /*1650*/  UIADD3 UR16, UPT, UPT, UR16, 0x28c00, URZ ;  /* 0x00028c0010107890 */ /* 0x000fe4000fffe0ff */
[----:B------:R-:W-:Y:S02]  /*1660*/  UIADD3 UR32, UPT, UPT, UR8, 0x4c00, URZ ;  /* 0x00004c0008207890 */ /* 0x000fe4000fffe0ff */
[----:B------:R-:W-:Y:S01]  /*1670*/  UISETP.GT.U32.AND UP0, UPT, UR7, 0xe, UPT ;  /* 0x0000000e0700788c */ /* 0x000fe2000bf04070 */
[----:B------:R-:W-:Y:S01]  /*1680*/  UMOV UR13, UR28 ;  /* 0x0000001c000d7c82 */ /* 0x000fe20008000000 */
[----:B------:R-:W-:Y:S01]  /*1690*/  UMOV UR25, UR33 ;  /* 0x0000002100197c82 */ /* 0x000fe20008000000 */
[----:B------:R-:W-:Y:S01]  /*16a0*/  UMOV UR26, UR34 ;  /* 0x00000022001a7c82 */ /* 0x000fe20008000000 */
[----:B------:R-:W-:Y:S01]  /*16b0*/  UMOV UR17, UR33 ;  /* 0x0000002100117c82 */ /* 0x000fe20008000000 */
[----:B------:R-:W-:Y:S01]  /*16c0*/  UMOV UR9, UR33 ;  /* 0x0000002100097c82 */ /* 0x000fe20008000000 */
[----:B--23--:R-:W-:Y:S05]  /*16d0*/  @P2 BRA `(.L_x_27) ;  /* 0x0000000000102947 */ /* 0x00cfea0003800000 */
[----:B------:R-:W-:-:S06]  /*16e0*/  USHF.L.U32 UR5, UR14, 0x1f, URZ ;  /* 0x0000001f0e057899 */ /* 0x000fcc00080006ff */
[----:B--2---:R-:W-:-:S04]  /*16f0*/  MOV R3, UR5 ;  /* 0x0000000500037c02 */ /* 0x004fc80008000f00 */
[----:B------:R-:W2:Y:S02]  /*1700*/  SYNCS.PHASECHK.TRANS64.TRYWAIT P0, [UR33+0x18], R3 ;  /* 0x00001803ff0075a7 */ /* 0x000ea40008001121 */
[----:B--2---:R-:W-:Y:S05]  /*1710*/  @!P0 BRA `(.L_x_28) ;  /* 0x0000003400388947 */ /* 0x004fea0003800000 */
.L_x_27:
[----:B------:R-:W-:Y:S02]  /*1720*/  ELECT P1, URZ, PT ;  /* 0x0000000000ff782f */ /* 0x000fe40003820000 */
[----:B------:R-:W-:Y:S01]  /*1730*/  PLOP3.LUT P0, PT, PT, PT, UP0, 0x80, 0x8 ;  /* 0x000000000008781c */ /* 0x000fe20003f0f008 */
[----:B------:R-:W-:Y:S01]  /*1740*/  UIADD3 UR24, UPT, UPT, UR6, UR24, URZ ;  /* 0x0000001806187290 */ /* 0x000fe2000fffe0ff */
[----:B------:R-:W-:Y:S01]  /*1750*/  PLOP3.LUT P2, PT, PT, PT, PT, 0x80, 0x8 ;  /* 0x000000000008781c */ /* 0x000fe20003f4f070 */
[----:B------:R-:W-:Y:S02]  /*1760*/  ULOP3.LUT UR14, UR14, UR11, URZ, 0x3c, !UPT ;  /* 0x0000000b0e0e7292 */ /* 0x000fe4000f8e3cff */
[----:B------:R-:W-:Y:S02]  /*1770*/  UIADD3 UR24, UPT, UPT, UR24, 0x10c00, URZ ;  /* 0x00010c0018187890 */ /* 0x000fe4000fffe0ff */
[----:B------:R-:W-:Y:S02]  /*1780*/  UIADD3 UR8, UPT, UPT, UR15, 0x2a400, URZ ;  /* 0x0002a4000f087890 */ /* 0x000fe4000fffe0ff */
[----:B------:R-:W-:-:S02]  /*1790*/  @!UP0 USHF.L.U32 UR5, UR14, 0x1f, URZ ;  /* 0x0000001f0e058899 */ /* 0x000fc400080006ff */
[----:B------:R-:W-:Y:S01]  /*17a0*/  @!UP0 ULEA UR15, UR4, UR6, 0x3 ;  /* 0x00000006040f8291 */ /* 0x000fe2000f8e18ff */
[----:B------:R4:W-:Y:S01]  /*17b0*/  @P1 SYNCS.ARRIVE.TRANS64 RZ, [UR33], R4 ;  /* 0x00000004ffff19a7 */ /* 0x0009e20008000021 */
[----:B------:R4:W-:Y:S01]  /*17c0*/  UTMALDG.2D [UR32], [UR38], desc[URZ] ;  /* 0x0000ff20260075b4 */ /* 0x0009e20008009000 */
[----:B------:R-:W-:Y:S01]  /*17d0*/  UMOV UR11, UR19 ;  /* 0x00000013000b7c82 */ /* 0x000fe20008000000 */
[----:B--2---:R-:W-:Y:S01]  /*17e0*/  IMAD.U32 R3, RZ, RZ, UR5 ;  /* 0x00000005ff037e24 */ /* 0x004fe2000f8e00ff */
[----:B------:R-:W-:-:S04]  /*17f0*/  UIADD3 UR5, UPT, UPT, UR7, 0x1, URZ ;  /* 0x0000000107057890 */ /* 0x000fc8000fffe0ff */
[----:B------:R-:W-:Y:S01]  /*1800*/  UISETP.NE.AND UP0, UPT, UR5, 0x10, UPT ;  /* 0x000000100500788c */ /* 0x000fe2000bf05270 */
[----:B------:R4:W-:Y:S02]  /*1810*/  UTMALDG.3D.MULTICAST [UR24], [UR36], UR21, desc[URZ] ;  /* 0x0000ff18240073b4 */ /* 0x0009e40008011815 */
[----:B------:R-:W-:Y:S01]  /*1820*/  UMOV UR7, UR5 ;  /* 0x0000000500077c82 */ /* 0x000fe20008000000 */
[----:B------:R4:W-:Y:S01]  /*1830*/  UTMALDG.3D [UR16], [UR30], desc[URZ] ;  /* 0x0000ff101e0075b4 */ /* 0x0009e20008011000 */
[----:B------:R4:W-:Y:S01]  /*1840*/  UTMALDG.4D.MULTICAST [UR8], [UR22], UR21, desc[URZ] ;  /* 0x0000ff08160073b4 */ /* 0x0009e20008019815 */
[----:B------:R4:W2:Y:S03]  /*1850*/  @!P0 SYNCS.PHASECHK.TRANS64.TRYWAIT P2, [UR15+0x18], R3 ;  /* 0x00001803ff0085a7 */ /* 0x0008a6000804110f */
[----:B------:R-:W-:Y:S05]  /*1860*/  BRA.U UP0, `(.L_x_29) ;  /* 0xfffffffd00387547 */ /* 0x000fea000b83ffff */
[----:B----4-:R-:W-:Y:S02]  /*1870*/  LEA R3, R8, UR6, 0x3 ;  /* 0x0000000608037c11 */ /* 0x010fe4000f8e18ff */
[----:B------:R-:W-:-:S04]  /*1880*/  SHF.L.U32 R4, R2, 0x1f, RZ ;  /* 0x0000001f02047819 */ /* 0x000fc800000006ff */
[----:B------:R-:W3:Y:S02]  /*1890*/  SYNCS.PHASECHK.TRANS64.TRYWAIT P0, [R3+URZ+0x40], R4 ;  /* 0x00004004030075a7 */ /* 0x000ee400080011ff */
[----:B---3--:R-:W-:Y:S05]  /*18a0*/  @!P0 BRA `(.L_x_30) ;  /* 0x0000003000f48947 */ /* 0x008fea0003800000 */
.L_x_78:
[C---:B------:R-:W-:Y:S01]  /*18b0*/  LEA R4, R8.reuse, UR6, 0x4 ;  /* 0x0000000608047c11 */ /* 0x040fe2000f8e20ff */
[----:B------:R-:W-:-:S05]  /*18c0*/  VIADD R8, R8, 0x1 ;  /* 0x0000000108087836 */ /* 0x000fca0000000000 */
[----:B---3--:R-:W3:Y:S01]  /*18d0*/  LDS.128 R4, [R4+0x2d410] ;  /* 0x02d4100004047984 */ /* 0x008ee20000000c00 */
[C---:B------:R-:W-:Y:S01]  /*18e0*/  ISETP.NE.AND P1, PT, R8.reuse, 0x2, PT ;  /* 0x000000020800780c */ /* 0x040fe20003f25270 */
[----:B------:R4:W-:Y:S06]  /*18f0*/  MEMBAR.ALL.CTA ;  /* 0x0000000000007992 */ /* 0x0009ec0000008000 */
[----:B----4-:R-:W4:Y:S01]  /*1900*/  FENCE.VIEW.ASYNC.S ;  /* 0x00000000000073c6 */ /* 0x010f220000000000 */
[----:B------:R-:W-:Y:S01]  /*1910*/  SEL R8, R8, RZ, P1 ;  /* 0x000000ff08087207 */ /* 0x000fe20000800000 */
[----:B----4-:R4:W-:Y:S01]  /*1920*/  SYNCS.ARRIVE.TRANS64.ART0 RZ, [R3+URZ+0x50], R0 ;  /* 0x0000500003ff79a7 */ /* 0x0109e200085000ff */
[----:B---3--:R-:W-:-:S02]  /*1930*/  ISETP.NE.AND P0, PT, R7, 0x1, PT ;  /* 0x000000010700780c */ /* 0x008fc40003f05270 */
[----:B------:R-:W-:Y:S02]  /*1940*/  R2UR UR12, R5 ;  /* 0x00000000050c72ca */ /* 0x000fe400000e0000 */
[----:B------:R-:W-:Y:S02]  /*1950*/  R2UR UR20, R4 ;  /* 0x00000000041472ca */ /* 0x000fe400000e0000 */
[----:B------:R-:W-:Y:S02]  /*1960*/  R2UR UR28, R6 ;  /* 0x00000000061c72ca */ /* 0x000fe400000e0000 */
[----:B----4-:R-:W-:-:S04]  /*1970*/  SEL R3, RZ, 0x1, P1 ;  /* 0x00000001ff037807 */ /* 0x010fc80000800000 */
[----:B------:R-:W-:Y:S01]  /*1980*/  LOP3.LUT R2, R2, R3, RZ, 0x3c, !PT ;  /* 0x0000000302027212 */ /* 0x000fe200078e3cff */
[----:B------:R-:W-:Y:S08]  /*1990*/  @!P0 BRA `(.L_x_31) ;  /* 0xfffffff800c48947 */ /* 0x000ff0000383ffff */
.L_x_26:
[----:B------:R-:W-:Y:S02]  /*19a0*/  UISETP.NE.AND UP0, UPT, UR4, 0x2, UPT ;  /* 0x000000020400788c */ /* 0x000fe4000bf05270 */
[----:B------:R-:W-:-:S04]  /*19b0*/  UIADD3 UR5, UPT, UPT, UR4, 0x2, URZ ;  /* 0x0000000204057890 */ /* 0x000fc8000fffe0ff */
[----:B------:R-:W-:-:S04]  /*19c0*/  USEL UR5, UR5, 0x1, UP0 ;  /* 0x0000000105057887 */ /* 0x000fc80008000000 */
[----:B------:R-:W-:-:S04]  /*19d0*/  UISETP.NE.AND UP0, UPT, UR5, 0x3, UPT ;  /* 0x000000030500788c */ /* 0x000fc8000bf05270 */
[----:B------:R-:W-:Y:S02]  /*19e0*/  UISETP.EQ.XOR UP1, UPT, UR4, 0x2, !UP0 ;  /* 0x000000020400788c */ /* 0x000fe4000c722a70 */
[----:B------:R-:W-:Y:S02]  /*19f0*/  USEL UR5, UR5, URZ, UP0 ;  /* 0x000000ff05057287 */ /* 0x000fe40008000000 */
[----:B------:R-:W-:Y:S02]  /*1a00*/  USEL UR4, URZ, 0x1, !UP1 ;  /* 0x00000001ff047887 */ /* 0x000fe4000c800000 */
[----:B------:R-:W-:Y:S02]  /*1a10*/  ULEA UR6, UR5, UR6, 0x3 ;  /* 0x0000000605067291 */ /* 0x000fe4000f8e18ff */
[----:B------:R-:W-:-:S04]  /*1a20*/  ULOP3.LUT UR14, UR14, UR4, URZ, 0x3c, !UPT ;  /* 0x000000040e0e7292 */ /* 0x000fc8000f8e3cff */
[----:B------:R-:W-:-:S06]  /*1a30*/  USHF.L.U32 UR14, UR14, 0x1f, URZ ;  /* 0x0000001f0e0e7899 */ /* 0x000fcc00080006ff */
[----:B------:R-:W-:-:S04]  /*1a40*/  MOV R0, UR14 ;  /* 0x0000000e00007c02 */ /* 0x000fc80008000f00 */
[----:B------:R-:W3:Y:S02]  /*1a50*/  SYNCS.PHASECHK.TRANS64.TRYWAIT P0, [UR6+0x18], R0 ;  /* 0x00001800ff0075a7 */ /* 0x000ee40008001106 */
[----:B---3--:R-:W-:Y:S05]  /*1a60*/  @!P0 BRA `(.L_x_32) ;  /* 0x00000030009c8947 */ /* 0x008fea0003800000 */
.L_x_80:
[----:B------:R-:W-:-:S13]  /*1a70*/  ELECT P0, URZ, PT ;  /* 0x0000000000ff782f */ /* 0x000fda0003800000 */
[----:B--2---:R-:W-:-:S04]  /*1a80*/  @P0 MOV R0, 0xd800 ;  /* 0x0000d80000000802 */ /* 0x004fc80000000f00 */
[----:B------:R3:W-:Y:S03]  /*1a90*/  @P0 SYNCS.ARRIVE.TRANS64 RZ, [UR6], R0 ;  /* 0x00000000ffff09a7 */ /* 0x0007e60008000006 */
.L_x_24:
[----:B------:R-:W-:-:S13]  /*1aa0*/  ISETP.NE.AND P0, PT, R120, 0x4, PT ;  /* 0x000000047800780c */ /* 0x000fda0003f05270 */
[----:B------:R-:W-:Y:S05]  /*1ab0*/  @P0 BRA `(.L_x_33) ;  /* 0x0000000c00200947 */ /* 0x000fea0003800000 */
[----:B------:R-:W4:Y:S08]  /*1ac0*/  S2UR UR45, SR_CgaCtaId ;  /* 0x00000000002d79c3 */ /* 0x000f300000008800 */
[----:B------:R-:W-:Y:S06]  /*1ad0*/  BAR.SYNC.DEFER_BLOCKING 0x3, 0xa0 ;  /* 0x00c2800000007b1d */ /* 0x000fec0000010000 */
[----:B------:R-:W-:-:S02]  /*1ae0*/  UMOV UR4, 0x400 ;  /* 0x0000040000047882 */ /* 0x000fc40000000000 */
[----:B----4-:R-:W-:-:S09]  /*1af0*/  ULEA UR45, UR45, UR4, 0x18 ;  /* 0x000000042d2d7291 */ /* 0x010fd2000f8ec0ff */
[----:B---3--:R-:W3:Y:S01]  /*1b00*/  LDS R0, [UR45+0x68] ;  /* 0x0000682dff007984 */ /* 0x008ee20008000800 */
[----:B------:R-:W4:Y:S02]  /*1b10*/  SYNCS.PHASECHK.TRANS64.TRYWAIT P0, [UR45+0x40], RZ ;  /* 0x000040ffff0075a7 */ /* 0x000f24000800112d */
[----:B---34-:R-:W-:Y:S05]  /*1b20*/  @!P0 BRA `(.L_x_34) ;  /* 0x00000030008c8947 */ /* 0x018fea0003800000 */
.L_x_82:
[----:B--2---:R-:W2:Y:S01]  /*1b30*/  LDS R3, [UR45+0x2d41c] ;  /* 0x02d41c2dff037984 */ /* 0x004ea20008000800 */
[----:B---3--:R-:W-:Y:S01]  /*1b40*/  IMAD.MOV.U32 R2, RZ, RZ, 0x1 ;  /* 0x00000001ff027424 */ /* 0x008fe200078e00ff */
[----:B------:R-:W-:Y:S01]  /*1b50*/  R2UR UR5, R0 ;  /* 0x00000000000572ca */ /* 0x000fe200000e0000 */
[----:B------:R-:W-:Y:S01]  /*1b60*/  UMOV UR75, 0x1 ;  /* 0x00000001004b7882 */ /* 0x000fe20000000000 */
[----:B------:R3:W-:Y:S06]  /*1b70*/  MEMBAR.ALL.CTA ;  /* 0x0000000000007992 */ /* 0x0007ec0000008000 */
[----:B---3--:R-:W3:Y:S02]  /*1b80*/  FENCE.VIEW.ASYNC.S ;  /* 0x00000000000073c6 */ /* 0x008ee40000000000 */
[----:B---3--:R3:W-:Y:S01]  /*1b90*/  SYNCS.ARRIVE.TRANS64.ART0 RZ, [UR45+0x50], R2 ;  /* 0x00005002ffff79a7 */ /* 0x0087e2000850002d */
[----:B--2---:R-:W-:-:S13]  /*1ba0*/  ISETP.NE.AND P0, PT, R3, 0x1, PT ;  /* 0x000000010300780c */ /* 0x004fda0003f05270 */
[----:B---3--:R-:W-:Y:S05]  /*1bb0*/  @P0 BRA `(.L_x_35) ;  /* 0x0000000800c80947 */ /* 0x008fea0003800000 */
[----:B------:R-:W-:Y:S01]  /*1bc0*/  UIADD3 UR8, UPT, UPT, UR45, 0x2a400, URZ ;  /* 0x0002a4002d087890 */ /* 0x000fe2000fffe0ff */
[----:B------:R-:W-:Y:S01]  /*1bd0*/  HFMA2 R6, -RZ, RZ, 0, 5.9604644775390625e-08 ;  /* 0x00000001ff067431 */ /* 0x000fe200000001ff */
[----:B------:R-:W-:Y:S01]  /*1be0*/  UIADD3 UR7, UPT, UPT, UR45, 0x28c00, URZ ;  /* 0x00028c002d077890 */ /* 0x000fe2000fffe0ff */
[----:B------:R-:W-:Y:S01]  /*1bf0*/  MOV R5, RZ ;  /* 0x000000ff00057202 */ /* 0x000fe20000000f00 */
[----:B------:R-:W-:Y:S02]  /*1c00*/  UIADD3 UR4, UPT, UPT, UR45, 0x10c00, URZ ;  /* 0x00010c002d047890 */ /* 0x000fe4000fffe0ff */
[----:B------:R-:W-:Y:S02]  /*1c10*/  UIADD3 UR68, UPT, UPT, UR5, 0x1d0, URZ ;  /* 0x000001d005447890 */ /* 0x000fe4000fffe0ff */
[----:B------:R-:W-:Y:S02]  /*1c20*/  UIADD3 UR66, UPT, UPT, UR5, 0x1d4, URZ ;  /* 0x000001d405427890 */ /* 0x000fe4000fffe0ff */
[----:B------:R-:W-:-:S02]  /*1c30*/  UIADD3 UR62, UPT, UPT, UR5, 0x1dc, URZ ;  /* 0x000001dc053e7890 */ /* 0x000fc4000fffe0ff */
[----:B------:R-:W-:Y:S02]  /*1c40*/  UIADD3 UR6, UPT, UPT, UR45, 0x4c00, URZ ;  /* 0x00004c002d067890 */ /* 0x000fe4000fffe0ff */
[----:B------:R-:W-:Y:S02]  /*1c50*/  UIADD3 UR64, UPT, UPT, UR5, 0x1d8, URZ ;  /* 0x000001d805407890 */ /* 0x000fe4000fffe0ff */
[----:B------:R-:W-:Y:S02]  /*1c60*/  USHF.R.U32.HI UR12, URZ, 0x4, UR8 ;  /* 0x00000004ff0c7899 */ /* 0x000fe40008011608 */
[----:B------:R-:W-:Y:S02]  /*1c70*/  USHF.R.U32.HI UR11, URZ, 0x4, UR7 ;  /* 0x00000004ff0b7899 */ /* 0x000fe40008011607 */
[----:B------:R-:W-:Y:S02]  /*1c80*/  USHF.R.U32.HI UR9, URZ, 0x4, UR4 ;  /* 0x00000004ff097899 */ /* 0x000fe40008011604 */
[----:B------:R-:W-:-:S02]  /*1c90*/  UIADD3 UR69, UPT, UPT, UR5, 0x1e0, URZ ;  /* 0x000001e005457890 */ /* 0x000fc4000fffe0ff */
[----:B------:R-:W-:Y:S02]  /*1ca0*/  UIADD3 UR67, UPT, UPT, UR5, 0x1e8, URZ ;  /* 0x000001e805437890 */ /* 0x000fe4000fffe0ff */
[----:B------:R-:W-:Y:S02]  /*1cb0*/  UIADD3 UR63, UPT, UPT, UR5, 0x1f8, URZ ;  /* 0x000001f8053f7890 */ /* 0x000fe4000fffe0ff */
[----:B------:R-:W-:Y:S02]  /*1cc0*/  USHF.R.U32.HI UR8, URZ, 0x1, UR68 ;  /* 0x00000001ff087899 */ /* 0x000fe40008011644 */
[----:B------:R-:W-:Y:S02]  /*1cd0*/  USHF.R.U32.HI UR7, URZ, 0x1, UR66 ;  /* 0x00000001ff077899 */ /* 0x000fe40008011642 */
[----:B------:R-:W-:Y:S02]  /*1ce0*/  USHF.R.U32.HI UR4, URZ, 0x1, UR62 ;  /* 0x00000001ff047899 */ /* 0x000fe4000801163e */
[----:B------:R-:W-:Y:S01]  /*1cf0*/  USHF.R.U32.HI UR10, URZ, 0x4, UR6 ;  /* 0x00000004ff0a7899 */ /* 0x000fe20008011606 */
[----:B------:R-:W-:Y:S01]  /*1d00*/  UMOV UR54, 0x8c02480 ;  /* 0x08c0248000367882 */ /* 0x000fe20000000000 */
[----:B------:R-:W-:-:S02]  /*1d10*/  UIADD3 UR65, UPT, UPT, UR5, 0x1f0, URZ ;  /* 0x000001f005417890 */ /* 0x000fc4000fffe0ff */
[----:B------:R-:W-:Y:S02]  /*1d20*/  USHF.R.U32.HI UR6, URZ, 0x1, UR64 ;  /* 0x00000001ff067899 */ /* 0x000fe40008011640 */
[----:B------:R-:W-:Y:S02]  /*1d30*/  USEL UR13, URZ, 0x4000, UP6 ;  /* 0x00004000ff0d7887 */ /* 0x000fe4000b000000 */
[----:B------:R-:W-:Y:S02]  /*1d40*/  USHF.R.U32.HI UR60, URZ, 0x1a, UR69 ;  /* 0x0000001aff3c7899 */ /* 0x000fe40008011645 */
[----:B------:R-:W-:Y:S02]  /*1d50*/  USHF.R.U32.HI UR58, URZ, 0x1a, UR67 ;  /* 0x0000001aff3a7899 */ /* 0x000fe40008011643 */
[----:B------:R-:W-:Y:S02]  /*1d60*/  USHF.R.U32.HI UR15, URZ, 0x1a, UR63 ;  /* 0x0000001aff0f7899 */ /* 0x000fe4000801163f */
[----:B------:R-:W-:-:S02]  /*1d70*/  USEL UR54, UR54, 0x8c00480, !UP5 ;  /* 0x08c0048036367887 */ /* 0x000fc4000e800000 */
[----:B------:R-:W-:Y:S02]  /*1d80*/  ULOP3.LUT UR8, UR8, 0x60000000, URZ, 0xc0, !UPT ;  /* 0x6000000008087892 */ /* 0x000fe4000f8ec0ff */
[----:B------:R-:W-:Y:S02]  /*1d90*/  ULOP3.LUT UR7, UR7, 0x60000000, URZ, 0xc0, !UPT ;  /* 0x6000000007077892 */ /* 0x000fe4000f8ec0ff */
[----:B------:R-:W-:Y:S02]  /*1da0*/  ULOP3.LUT UR4, UR4, 0x60000000, URZ, 0xc0, !UPT ;  /* 0x6000000004047892 */ /* 0x000fe4000f8ec0ff */
[----:B------:R-:W-:Y:S02]  /*1db0*/  USHF.R.U32.HI UR14, URZ, 0x1a, UR65 ;  /* 0x0000001aff0e7899 */ /* 0x000fe40008011641 */
[----:B------:R-:W-:Y:S02]  /*1dc0*/  ULOP3.LUT UR6, UR6, 0x60000000, URZ, 0xc0, !UPT ;  /* 0x6000000006067892 */ /* 0x000fe4000f8ec0ff */
[----:B------:R-:W-:-:S02]  /*1dd0*/  UIADD3 UR54, UPT, UPT, UR13, UR54, URZ ;  /* 0x000000360d367290 */ /* 0x000fc4000fffe0ff */
[----:B------:R-:W-:Y:S02]  /*1de0*/  ULOP3.LUT UR60, UR8, 0x30, UR60, 0xf8, !UPT ;  /* 0x00000030083c7892 */ /* 0x000fe4000f8ef83c */
[----:B------:R-:W-:Y:S02]  /*1df0*/  ULOP3.LUT UR58, UR7, 0x30, UR58, 0xf8, !UPT ;  /* 0x00000030073a7892 */ /* 0x000fe4000f8ef83a */
[----:B------:R-:W-:Y:S02]  /*1e00*/  ULOP3.LUT UR4, UR4, 0x30, UR15, 0xf8, !UPT ;  /* 0x0000003004047892 */ /* 0x000fe4000f8ef80f */
[----:B------:R-:W-:Y:S02]  /*1e10*/  ULOP3.LUT UR6, UR6, 0x30, UR14, 0xf8, !UPT ;  /* 0x0000003006067892 */ /* 0x000fe4000f8ef80e */
[----:B------:R-:W-:Y:S02]  /*1e20*/  ULOP3.LUT UR74, UR76, 0x3, URZ, 0xfc, !UPT ;  /* 0x000000034c4a7892 */ /* 0x000fe4000f8efcff */
[----:B------:R-:W-:-:S02]  /*1e30*/  ULOP3.LUT UR12, UR12, 0x3fc0, URZ, 0xc0, !UPT ;  /* 0x00003fc00c0c7892 */ /* 0x000fc4000f8ec0ff */
[----:B------:R-:W-:Y:S02]  /*1e40*/  ULOP3.LUT UR11, UR11, 0x3fc0, URZ, 0xc0, !UPT ;  /* 0x00003fc00b0b7892 */ /* 0x000fe4000f8ec0ff */
[----:B------:R-:W-:Y:S02]  /*1e50*/  ULOP3.LUT UR10, UR10, 0x3fc0, URZ, 0xc0, !UPT ;  /* 0x00003fc00a0a7892 */ /* 0x000fe4000f8ec0ff */
[----:B------:R-:W-:Y:S02]  /*1e60*/  ULOP3.LUT UR9, UR9, 0x3fc0, URZ, 0xc0, !UPT ;  /* 0x00003fc009097892 */ /* 0x000fe4000f8ec0ff */
[----:B------:R-:W-:Y:S02]  /*1e70*/  ULOP3.LUT UR61, UR60, UR54, URZ, 0xfc, !UPT ;  /* 0x000000363c3d7292 */ /* 0x000fe4000f8efcff */
[----:B------:R-:W-:Y:S02]  /*1e80*/  ULOP3.LUT UR59, UR58, UR54, URZ, 0xfc, !UPT ;  /* 0x000000363a3b7292 */ /* 0x000fe4000f8efcff */
[----:B------:R-:W-:-:S02]  /*1e90*/  ULOP3.LUT UR57, UR6, UR54, URZ, 0xfc, !UPT ;  /* 0x0000003606397292 */ /* 0x000fc4000f8efcff */
[----:B------:R-:W-:Y:S02]  /*1ea0*/  ULOP3.LUT UR55, UR4, UR54, URZ, 0xfc, !UPT ;  /* 0x0000003604377292 */ /* 0x000fe4000f8efcff */
[----:B------:R-:W-:Y:S02]  /*1eb0*/  UIADD3 UR77, UPT, UPT, UR45, 0x30, URZ ;  /* 0x000000302d4d7890 */ /* 0x000fe4000fffe0ff */
[----:B------:R-:W-:Y:S02]  /*1ec0*/  ULOP3.LUT UR76, UR76, 0xffff, URZ, 0xc0, !UPT ;  /* 0x0000ffff4c4c7892 */ /* 0x000fe4000f8ec0ff */
[----:B------:R-:W-:Y:S02]  /*1ed0*/  ULOP3.LUT UR74, UR74, 0xffff, URZ, 0xc0, !UPT ;  /* 0x0000ffff4a4a7892 */ /* 0x000fe4000f8ec0ff */
[----:B------:R-:W-:Y:S02]  /*1ee0*/  ULOP3.LUT UR70, UR12, 0x10000, URZ, 0xfc, !UPT ;  /* 0x000100000c467892 */ /* 0x000fe4000f8efcff */
[----:B------:R-:W-:-:S02]  /*1ef0*/  ULOP3.LUT UR71, UR11, 0x10000, URZ, 0xfc, !UPT ;  /* 0x000100000b477892 */ /* 0x000fc4000f8efcff */
[----:B------:R-:W-:Y:S02]  /*1f00*/  ULOP3.LUT UR72, UR10, 0x10000, URZ, 0xfc, !UPT ;  /* 0x000100000a487892 */ /* 0x000fe4000f8efcff */
[----:B------:R-:W-:Y:S01]  /*1f10*/  ULOP3.LUT UR73, UR9, 0x10000, URZ, 0xfc, !UPT ;  /* 0x0001000009497892 */ /* 0x000fe2000f8efcff */
[----:B------:R-:W-:Y:S01]  /*1f20*/  UMOV UR4, 0x1 ;  /* 0x0000000100047882 */ /* 0x000fe20000000000 */
[----:B------:R-:W-:Y:S01]  /*1f30*/  UMOV UR15, URZ ;  /* 0x000000ff000f7c82 */ /* 0x000fe20008000000 */
[----:B------:R-:W-:Y:S01]  /*1f40*/  UMOV UR14, URZ ;  /* 0x000000ff000e7c82 */ /* 0x000fe20008000000 */
[----:B------:R-:W-:Y:S01]  /*1f50*/  UMOV UR60, URZ ;  /* 0x000000ff003c7c82 */ /* 0x000fe20008000000 */
[----:B------:R-:W-:Y:S01]  /*1f60*/  UMOV UR58, URZ ;  /* 0x000000ff003a7c82 */ /* 0x000fe20008000000 */
[----:B------:R-:W-:Y:S01]  /*1f70*/  UMOV UR56, URZ ;  /* 0x000000ff00387c82 */ /* 0x000fe20008000000 */
[----:B------:R-:W-:-:S05]  /*1f80*/  UMOV UR54, URZ ;  /* 0x000000ff00367c82 */ /* 0x000fca0008000000 */
.L_x_42:
[----:B------:R-:W-:Y:S02]  /*1f90*/  USHF.L.U32 UR7, UR15, 0x1f, URZ ;  /* 0x0000001f0f077899 */ /* 0x000fe400080006ff */
[----:B------:R-:W-:Y:S02]  /*1fa0*/  ULEA UR8, UR14, UR45, 0x3 ;  /* 0x0000002d0e087291 */ /* 0x000fe4000f8e18ff */
[----:B------:R-:W-:Y:S02]  /*1fb0*/  USHF.L.U32 UR6, UR4, 0x1f, URZ ;  /* 0x0000001f04067899 */ /* 0x000fe400080006ff */
[----:B--2---:R-:W-:Y:S01]  /*1fc0*/  MOV R3, UR7 ;  /* 0x0000000700037c02 */ /* 0x004fe20008000f00 */
[----:B------:R-:W-:Y:S02]  /*1fd0*/  ULOP3.LUT UR75, UR4, 0x1, URZ, 0x3c, !UPT ;  /* 0x00000001044b7892 */ /* 0x000fe4000f8e3cff */
[----:B------:R-:W-:Y:S01]  /*1fe0*/  UPLOP3.LUT UP2, UPT, UPT, UPT, UPT, 0x40, 0x4 ;  /* 0x000000000004789c */ /* 0x000fe20003f4e870 */
[----:B------:R-:W-:Y:S01]  /*1ff0*/  MOV R0, UR6 ;  /* 0x0000000600007c02 */ /* 0x000fe20008000f00 */
[----:B------:R2:W3:Y:S01]  /*2000*/  SYNCS.PHASECHK.TRANS64.TRYWAIT P1, [UR8], R3 ;  /* 0x00000003ff0075a7 */ /* 0x0004e20008021108 */
[----:B------:R-:W-:-:S02]  /*2010*/  UIMAD UR44, UR75, 0xd0, UR5 ;  /* 0x000000d04b2c78a4 */ /* 0x000fc4000f8e0205 */
[----:B------:R-:W4:Y:S02]  /*2020*/  SYNCS.PHASECHK.TRANS64.TRYWAIT P0, [UR45+0x38], R0 ;  /* 0x00003800ff0075a7 */ /* 0x000f24000800112d */
[----:B--234-:R-:W-:Y:S08]  /*2030*/  @P0 BRA `(.L_x_36) ;  /* 0x0000000000080947 */ /* 0x01cff00003800000 */
[----:B------:R-:W2:Y:S02]  /*2040*/  SYNCS.PHASECHK.TRANS64.TRYWAIT P0, [UR45+0x38], R0 ;  /* 0x00003800ff0075a7 */ /* 0x000ea4000800112d */
[----:B--2---:R-:W-:Y:S05]  /*2050*/  @!P0 BRA `(.L_x_37) ;  /* 0x0000002c00588947 */ /* 0x004fea0003800000 */
.L_x_36:
[----:B------:R-:W-:-:S05]  /*2060*/  UMOV UR4, URZ ;  /* 0x000000ff00047c82 */ /* 0x000fca0008000000 */
.L_x_40:
[----:B---3--:R-:W-:Y:S02]  /*2070*/  UIADD3 UR17, UPT, UPT, UR14, 0x1, URZ ;  /* 0x000000010e117890 */ /* 0x008fe4000fffe0ff */
[----:B------:R-:W-:Y:S02]  /*2080*/  UISETP.GT.U32.AND UP0, UPT, UR4, 0xe, UPT ;  /* 0x0000000e0400788c */ /* 0x000fe4000bf04070 */
[----:B------:R-:W-:Y:S02]  /*2090*/  UISETP.NE.AND UP1, UPT, UR17, 0x3, UPT ;  /* 0x000000031100788c */ /* 0x000fe4000bf25270 */
[----:B------:R-:W-:Y:S02]  /*20a0*/  ULEA UR12, UR14, UR71, 0x7 ;  /* 0x000000470e0c7291 */ /* 0x000fe4000f8e38ff */
[----:B------:R-:W-:Y:S01]  /*20b0*/  ULEA UR6, UR14, UR70, 0x8 ;  /* 0x000000460e067291 */ /* 0x000fe2000f8e40ff */
[----:B------:R-:W-:Y:S01]  /*20c0*/  PLOP3.LUT P0, PT, PT, PT, UP0, 0x80, 0x8 ;  /* 0x000000000008781c */ /* 0x000fe20003f0f008 */
[----:B------:R-:W-:Y:S02]  /*20d0*/  ULEA UR10, UR14, UR73, 0xb ;  /* 0x000000490e0a7291 */ /* 0x000fe4000f8e58ff */
[----:B------:R-:W-:Y:S02]  /*20e0*/  ULEA UR8, UR14, UR72, 0xa ;  /* 0x000000480e087291 */ /* 0x000fe4000f8e50ff */
[----:B------:R-:W-:Y:S02]  /*20f0*/  ULEA UR42, UR14, UR45, 0x3 ;  /* 0x0000002d0e2a7291 */ /* 0x000fe4000f8e18ff */
[----:B------:R-:W-:Y:S02]  /*2100*/  USEL UR14, UR17, URZ, UP1 ;  /* 0x000000ff110e7287 */ /* 0x000fe40008800000 */
[----:B------:R-:W-:Y:S02]  /*2110*/  UIADD3 UR40, UPT, UPT, UR12, 0x20, URZ ;  /* 0x000000200c287890 */ /* 0x000fe4000fffe0ff */
        /* <DEDUP_REMOVED lines=16> */
[----:B------:R-:W-:Y:S01]  /*2220*/  USEL UR46, URZ, 0x1, UP1 ;  /* 0x00000001ff2e7887 */ /* 0x000fe20008800000 */
[----:B------:R-:W-:Y:S01]  /*2230*/  UMOV UR13, 0x4008 ;  /* 0x00004008000d7882 */ /* 0x000fe20000000000 */
        /* <DEDUP_REMOVED lines=16> */
[----:B----4-:R-:W-:Y:S05]  /*2340*/  @P1 BRA `(.L_x_38) ;  /* 0x0000000000101947 */ /* 0x010fea0003800000 */
[----:B------:R-:W-:Y:S06]  /*2350*/  USHF.L.U32 UR43, UR15, 0x1f, URZ ;  /* 0x0000001f0f2b7899 */ /* 0x000fec00080006ff */
[----:B--2---:R-:W-:Y:S04]  /*2360*/  MOV R0, UR43 ;  /* 0x0000002b00007c02 */ /* 0x004fe80008000f00 */
[----:B------:R-:W2:Y:S02]  /*2370*/  SYNCS.PHASECHK.TRANS64.TRYWAIT P1, [UR42], R0 ;  /* 0x00000000ff0075a7 */ /* 0x000ea4000802112a */
[----:B--2---:R-:W-:Y:S05]  /*2380*/  @!P1 BRA `(.L_x_39) ;  /* 0x0000002800ac9947 */ /* 0x004fea0003800000 */
.L_x_38:
[----:B------:R3:W-:Y:S01]  /*2390*/  UTCCP.T.S.4x32dp128bit tmem[UR5+0x1d0], gdesc[UR12] ;  /* 0x0001d00c050079e7 */ /* 0x0007e20009100000 */
[----:B------:R-:W-:Y:S01]  /*23a0*/  ULOP3.LUT UR15, UR15, UR46, URZ, 0x3c, !UPT ;  /* 0x0000002e0f0f7292 */ /* 0x000fe2000f8e3cff */
[----:B------:R3:W-:Y:S01]  /*23b0*/  UTCCP.T.S.4x32dp128bit tmem[UR5+0x1d4], gdesc[UR40] ;  /* 0x0001d428050079e7 */ /* 0x0007e20009100000 */
[----:B------:R3:W-:Y:S01]  /*23c0*/  UTCCP.T.S.4x32dp128bit tmem[UR5+0x1d8], gdesc[UR38] ;  /* 0x0001d826050079e7 */ /* 0x0007e20009100000 */
[----:B------:R3:W-:Y:S01]  /*23d0*/  UTCCP.T.S.4x32dp128bit tmem[UR5+0x1dc], gdesc[UR36] ;  /* 0x0001dc24050079e7 */ /* 0x0007e20009100000 */
[----:B------:R3:W-:Y:S01]  /*23e0*/  UTCCP.T.S.4x32dp128bit tmem[UR5+0x1e0], gdesc[UR6] ;  /* 0x0001e006050079e7 */ /* 0x0007e20009100000 */
[----:B------:R-:W-:Y:S01]  /*23f0*/  PLOP3.LUT P1, PT, PT, PT, PT, 0x80, 0x8 ;  /* 0x000000000008781c */ /* 0x000fe20003f2f070 */
[----:B------:R3:W-:Y:S01]  /*2400*/  UTCCP.T.S.4x32dp128bit tmem[UR5+0x1e4], gdesc[UR34] ;  /* 0x0001e422050079e7 */ /* 0x0007e20009100000 */
[----:B------:R3:W-:Y:S01]  /*2410*/  UTCCP.T.S.4x32dp128bit tmem[UR5+0x1e8], gdesc[UR32] ;  /* 0x0001e820050079e7 */ /* 0x0007e20009100000 */
[----:B------:R-:W-:Y:S01]  /*2420*/  UMOV UR42, UR50 ;  /* 0x00000032002a7c82 */ /* 0x000fe20008000000 */
[----:B------:R-:W-:Y:S01]  /*2430*/  @!UP0 USHF.L.U32 UR51, UR15, 0x1f, URZ ;  /* 0x0000001f0f338899 */ /* 0x000fe200080006ff */
[----:B------:R3:W-:Y:S01]  /*2440*/  UTCCP.T.S.4x32dp128bit tmem[UR5+0x1ec], gdesc[UR30] ;  /* 0x0001ec1e050079e7 */ /* 0x0007e20009100000 */
[----:B------:R-:W-:Y:S01]  /*2450*/  @!UP0 ULEA UR50, UR14, UR45, 0x3 ;  /* 0x0000002d0e328291 */ /* 0x000fe2000f8e18ff */
[----:B------:R3:W-:Y:S01]  /*2460*/  UTCCP.T.S.4x32dp128bit tmem[UR5+0x1f0], gdesc[UR28] ;  /* 0x0001f01c050079e7 */ /* 0x0007e20009100000 */
[----:B------:R3:W-:Y:S01]  /*2470*/  UTCCP.T.S.4x32dp128bit tmem[UR5+0x1f4], gdesc[UR26] ;  /* 0x0001f41a050079e7 */ /* 0x0007e20009100000 */
[----:B------:R3:W-:Y:S01]  /*2480*/  UTCCP.T.S.4x32dp128bit tmem[UR5+0x1f8], gdesc[UR24] ;  /* 0x0001f818050079e7 */ /* 0x0007e20009100000 */
[----:B------:R3:W-:Y:S01]  /*2490*/  UTCCP.T.S.4x32dp128bit tmem[UR5+0x1fc], gdesc[UR22] ;  /* 0x0001fc16050079e7 */ /* 0x0007e20009100000 */
[----:B------:R3:W-:Y:S01]  /*24a0*/  UTCOMMA.4X gdesc[UR8], gdesc[UR10], tmem[UR44], tmem[UR60], idesc[UR61], tmem[UR68], UP2 ;  /* 0x80443c0a080075ea */ /* 0x0007e2000900002c */
[----:B------:R-:W-:Y:S01]  /*24b0*/  UMOV UR49, 0x40004040 ;  /* 0x4000404000317882 */ /* 0x000fe20000000000 */
[----:B------:R-:W-:Y:S01]  /*24c0*/  UMOV UR46, UR47 ;  /* 0x0000002f002e7c82 */ /* 0x000fe20008000000 */
[----:B--2---:R-:W-:Y:S01]  /*24d0*/  MOV R0, UR51 ;  /* 0x0000003300007c02 */ /* 0x004fe20008000f00 */
[----:B------:R3:W-:Y:S01]  /*24e0*/  UTCOMMA.4X gdesc[UR18], gdesc[UR20], tmem[UR44], tmem[UR58], idesc[UR59], tmem[UR66], UPT ;  /* 0x80423a14120075ea */ /* 0x0007e2000b80002c */
[----:B------:R-:W-:Y:S01]  /*24f0*/  UMOV UR47, 0x40004040 ;  /* 0x40004040002f7882 */ /* 0x000fe20000000000 */
[----:B------:R-:W-:Y:S01]  /*2500*/  UMOV UR43, 0x40004040 ;  /* 0x40004040002b7882 */ /* 0x000fe20000000000 */
[----:B------:R3:W-:Y:S01]  /*2510*/  UTCOMMA.4X gdesc[UR48], gdesc[UR16], tmem[UR44], tmem[UR56], idesc[UR57], tmem[UR64], UPT ;  /* 0x80403810300075ea */ /* 0x0007e2000b80002c */
[----:B------:R3:W-:Y:S01]  /*2520*/  UTCOMMA.4X gdesc[UR42], gdesc[UR46], tmem[UR44], tmem[UR54], idesc[UR55], tmem[UR62], UPT ;  /* 0x803e362e2a0075ea */ /* 0x0007e2000b80002c */
[----:B------:R3:W-:Y:S01]  /*2530*/  UTCBAR.MULTICAST [UR52], URZ, UR74 ;  /* 0x000000ff340073e9 */ /* 0x0007e2000800084a */
[----:B------:R3:W4:Y:S01]  /*2540*/  @!P0 SYNCS.PHASECHK.TRANS64.TRYWAIT P1, [UR50], R0 ;  /* 0x00000000ff0085a7 */ /* 0x0007220008021132 */
[----:B------:R-:W-:Y:S02]  /*2550*/  UIADD3 UR4, UPT, UPT, UR4, 0x1, URZ ;  /* 0x0000000104047890 */ /* 0x000fe4000fffe0ff */
[----:B------:R-:W-:Y:S02]  /*2560*/  UPLOP3.LUT UP2, UPT, UPT, UPT, UPT, 0x80, 0x8 ;  /* 0x000000000008789c */ /* 0x000fe40003f4f070 */
[----:B------:R-:W-:Y:S09]  /*2570*/  UISETP.NE.AND UP0, UPT, UR4, 0x10, UPT ;  /* 0x000000100400788c */ /* 0x000ff2000bf05270 */
[----:B------:R-:W-:Y:S05]  /*2580*/  BRA.U UP0, `(.L_x_40) ;  /* 0xfffffff900b87547 */ /* 0x000fea000b83ffff */
[----:B------:R-:W-:Y:S01]  /*2590*/  USHF.L.U32 UR4, UR75, 0x1f, URZ ;  /* 0x0000001f4b047899 */ /* 0x000fe200080006ff */
[----:B------:R-:W-:Y:S01]  /*25a0*/  LEA R3, R6, UR45, 0x3 ;  /* 0x0000002d06037c11 */ /* 0x000fe2000f8e18ff */
[----:B------:R2:W-:Y:S01]  /*25b0*/  UTCBAR.MULTICAST [UR77], URZ, UR76 ;  /* 0x000000ff4d0073e9 */ /* 0x0005e2000800084c */
[----:B------:R-:W-:-:S03]  /*25c0*/  SHF.L.U32 R4, R5, 0x1f, RZ ;  /* 0x0000001f05047819 */ /* 0x000fc600000006ff */
[----:B---3--:R-:W-:-:S04]  /*25d0*/  IMAD.U32 R0, RZ, RZ, UR4 ;  /* 0x00000004ff007e24 */ /* 0x008fc8000f8e00ff */
[----:B------:R2:W-:Y:S01]  /*25e0*/  SYNCS.PHASECHK.TRANS64.TRYWAIT PT, [UR45+0x38], R0 ;  /* 0x00003800ff0075a7 */ /* 0x0005e200080e112d */
[----:B------:R-:W3:Y:S02]  /*25f0*/  SYNCS.PHASECHK.TRANS64.TRYWAIT P0, [R3+URZ+0x40], R4 ;  /* 0x00004004030075a7 */ /* 0x000ee400080011ff */
[----:B--23--:R-:W-:Y:S05]  /*2600*/  @!P0 BRA `(.L_x_41) ;  /* 0x00000028002c8947 */ /* 0x00cfea0003800000 */
.L_x_86:
[C---:B------:R-:W-:Y:S01]  /*2610*/  LEA R0, R6.reuse, UR45, 0x4 ;  /* 0x0000002d06007c11 */ /* 0x040fe2000f8e20ff */
[----:B------:R-:W-:Y:S01]  /*2620*/  VIADD R6, R6, 0x1 ;  /* 0x0000000106067836 */ /* 0x000fe20000000000 */
[----:B------:R-:W-:-:S04]  /*2630*/  UMOV UR4, UR75 ;  /* 0x0000004b00047c82 */ /* 0x000fc80008000000 */
[----:B------:R-:W3:Y:S01]  /*2640*/  LDS R0, [R0+0x2d41c] ;  /* 0x02d41c0000007984 */ /* 0x000ee20000000800 */
[C---:B----4-:R-:W-:Y:S01]  /*2650*/  ISETP.NE.AND P1, PT, R6.reuse, 0x2, PT ;  /* 0x000000020600780c */ /* 0x050fe20003f25270 */
[----:B------:R4:W-:Y:S06]  /*2660*/  MEMBAR.ALL.CTA ;  /* 0x0000000000007992 */ /* 0x0009ec0000008000 */
[----:B----4-:R-:W4:Y:S01]  /*2670*/  FENCE.VIEW.ASYNC.S ;  /* 0x00000000000073c6 */ /* 0x010f220000000000 */
[----:B------:R-:W-:Y:S02]  /*2680*/  SEL R4, RZ, 0x1, P1 ;  /* 0x00000001ff047807 */ /* 0x000fe40000800000 */
[----:B------:R-:W-:-:S02]  /*2690*/  SEL R6, R6, RZ, P1 ;  /* 0x000000ff06067207 */ /* 0x000fc40000800000 */
[----:B------:R-:W-:Y:S01]  /*26a0*/  LOP3.LUT R5, R5, R4, RZ, 0x3c, !PT ;  /* 0x0000000405057212 */ /* 0x000fe200078e3cff */
[----:B----4-:R4:W-:Y:S01]  /*26b0*/  SYNCS.ARRIVE.TRANS64.ART0 RZ, [R3+URZ+0x50], R2 ;  /* 0x0000500203ff79a7 */ /* 0x0109e200085000ff */
[----:B---3--:R-:W-:-:S13]  /*26c0*/  ISETP.NE.AND P0, PT, R0, 0x1, PT ;  /* 0x000000010000780c */ /* 0x008fda0003f05270 */
[----:B----4-:R-:W-:Y:S05]  /*26d0*/  @!P0 BRA `(.L_x_42) ;  /* 0xfffffff8002c8947 */ /* 0x010fea000383ffff */
.L_x_35:
[----:B------:R-:W-:-:S09]  /*26e0*/  UISETP.NE.AND UP0, UPT, UR53, URZ, UPT ;  /* 0x000000ff3500728c */ /* 0x000fd2000bf05270 */
[----:B------:R-:W-:Y:S05]  /*26f0*/  BRA.U UP0, `(.L_x_33) ;  /* 0x0000000100107547 */ /* 0x000fea000b800000 */
[----:B------:R-:W-:-:S06]  /*2700*/  USHF.L.U32 UR4, UR75, 0x1f, URZ ;  /* 0x0000001f4b047899 */ /* 0x000fcc00080006ff */
[----:B------:R-:W-:-:S04]  /*2710*/  MOV R0, UR4 ;  /* 0x0000000400007c02 */ /* 0x000fc80008000f00 */
[----:B------:R-:W3:Y:S02]  /*2720*/  SYNCS.PHASECHK.TRANS64.TRYWAIT P0, [UR45+0x38], R0 ;  /* 0x00003800ff0075a7 */ /* 0x000ee4000800112d */
[----:B---3--:R-:W-:Y:S05]  /*2730*/  @!P0 BRA `(.L_x_43) ;  /* 0x0000002400fc8947 */ /* 0x008fea0003800000 */
.L_x_33:
[----:B------:R-:W-:-:S13]  /*2740*/  ISETP.GT.AND P0, PT, R120, 0x3, PT ;  /* 0x000000037800780c */ /* 0x000fda0003f04270 */
[----:B------:R-:W-:Y:S05]  /*2750*/  @P0 EXIT ;  /* 0x000000000000094d */ /* 0x000fea0003800000 */
[----:B------:R-:W-:-:S13]  /*2760*/  ISETP.NE.AND P0, PT, R120, RZ, PT ;  /* 0x000000ff7800720c */ /* 0x000fda0003f05270 */
[----:B------:R-:W-:Y:S05]  /*2770*/  @P0 BRA `(.L_x_44) ;  /* 0x0000000000bc0947 */ /* 0x000fea0003800000 */
[----:B------:R-:W4:Y:S01]  /*2780*/  S2UR UR7, SR_CgaCtaId ;  /* 0x00000000000779c3 */ /* 0x000f220000008800 */
[----:B------:R-:W-:Y:S01]  /*2790*/  NOP ;  /* 0x0000000000007918 */ /* 0x000fe20000000000 */
[----:B------:R-:W-:Y:S02]  /*27a0*/  UMOV UR4, 0x40 ;  /* 0x0000004000047882 */ /* 0x000fe40000000000 */
[----:B----4-:R-:W-:-:S09]  /*27b0*/  ULEA UR4, UR7, UR4, 0x18 ;  /* 0x0000000407047291 */ /* 0x010fd2000f8ec0ff */
[----:B--23--:R-:W2:Y:S01]  /*27c0*/  LDS.U8 R0, [UR4] ;  /* 0x00000004ff007984 */ /* 0x00cea20008000000 */
[----:B------:R-:W-:Y:S02]  /*27d0*/  UMOV UR4, 0x400 ;  /* 0x0000040000047882 */ /* 0x000fe40000000000 */
[----:B------:R-:W-:Y:S01]  /*27e0*/  ULEA UR6, UR7, UR4, 0x18 ;  /* 0x0000000407067291 */ /* 0x000fe2000f8ec0ff */
[----:B--2---:R-:W-:-:S13]  /*27f0*/  ISETP.NE.AND P0, PT, R0, RZ, PT ;  /* 0x000000ff0000720c */ /* 0x004fda0003f05270 */
[----:B------:R-:W-:Y:S05]  /*2800*/  @P0 BRA `(.L_x_45) ;  /* 0x0000000000800947 */ /* 0x000fea0003800000 */
[----:B------:R-:W-:-:S13]  /*2810*/  ELECT P0, URZ, PT ;  /* 0x0000000000ff782f */ /* 0x000fda0003800000 */
[----:B------:R-:W-:Y:S05]  /*2820*/  @!P0 BRA `(.L_x_46) ;  /* 0x0000000000888947 */ /* 0x000fea0003800000 */
[----:B------:R-:W-:-:S05]  /*2830*/  UMOV UR4, 0x10 ;  /* 0x0000001000047882 */ /* 0x000fca0000000000 */
[----:B------:R-:W-:Y:S04]  /*2840*/  DEPBAR.LE SB2, 0x36 ;  /* 0x0000ad800000791a */ /* 0x000fe80000000000 */
[----:B------:R-:W2:Y:S02]  /*2850*/  UTCATOMSWS.FIND_AND_SET.ALIGN UP0, UR4, UR4 ;  /* 0x00000004000475e3 */ /* 0x000ea40008000800 */
[----:B--2---:R-:W-:Y:S01]  /*2860*/  PLOP3.LUT P0, PT, PT, PT, UP0, 0x80, 0x8 ;  /* 0x000000000008781c */ /* 0x004fe20003f0f008 */
[----:B------:R-:W-:-:S03]  /*2870*/  IMAD.U32 R3, RZ, RZ, UR4 ;  /* 0x00000004ff037e24 */ /* 0x000fc6000f8e00ff */
[----:B------:R-:W-:-:S04]  /*2880*/  SEL R0, RZ, 0xffffffff, !P0 ;  /* 0xffffffffff007807 */ /* 0x000fc80004000000 */
[----:B------:R-:W-:-:S13]  /*2890*/  ISETP.NE.AND P0, PT, R0, RZ, PT ;  /* 0x000000ff0000720c */ /* 0x000fda0003f05270 */
[----:B------:R-:W-:Y:S05]  /*28a0*/  @P0 BRA `(.L_x_47) ;  /* 0x0000000000240947 */ /* 0x000fea0003800000 */
.L_x_48:
[----:B------:R-:W-:Y:S05]  /*28b0*/  NANOSLEEP 0x64 ;  /* 0x000000640000795d */ /* 0x000fea0003800000 */
[----:B------:R-:W-:-:S05]  /*28c0*/  UMOV UR4, 0x10 ;  /* 0x0000001000047882 */ /* 0x000fca0000000000 */
[----:B------:R-:W-:Y:S04]  /*28d0*/  DEPBAR.LE SB2, 0x36 ;  /* 0x0000ad800000791a */ /* 0x000fe80000000000 */
[----:B------:R-:W2:Y:S02]  /*28e0*/  UTCATOMSWS.FIND_AND_SET.ALIGN UP0, UR4, UR4 ;  /* 0x00000004000475e3 */ /* 0x000ea40008000800 */
[----:B--2---:R-:W-:Y:S01]  /*28f0*/  PLOP3.LUT P0, PT, PT, PT, UP0, 0x80, 0x8 ;  /* 0x000000000008781c */ /* 0x004fe20003f0f008 */
[----:B------:R-:W-:-:S03]  /*2900*/  IMAD.U32 R3, RZ, RZ, UR4 ;  /* 0x00000004ff037e24 */ /* 0x000fc6000f8e00ff */
[----:B------:R-:W-:-:S04]  /*2910*/  SEL R0, RZ, 0xffffffff, !P0 ;  /* 0xffffffffff007807 */ /* 0x000fc80004000000 */
[----:B------:R-:W-:-:S13]  /*2920*/  ISETP.NE.AND P0, PT, R0, RZ, PT ;  /* 0x000000ff0000720c */ /* 0x000fda0003f05270 */
[----:B------:R-:W-:Y:S05]  /*2930*/  @!P0 BRA `(.L_x_48) ;  /* 0xfffffffc00dc8947 */ /* 0x000fea000383ffff */
.L_x_47:
[----:B------:R-:W-:Y:S01]  /*2940*/  R2UR UR4, R3 ;  /* 0x00000000030472ca */ /* 0x000fe200000e0000 */
[----:B------:R-:W-:Y:S01]  /*2950*/  IMAD.MOV.U32 R0, RZ, RZ, 0xffff ;  /* 0x0000ffffff007424 */ /* 0x000fe200078e00ff */
[----:B------:R-:W-:-:S04]  /*2960*/  UMOV UR8, 0x1 ;  /* 0x0000000100087882 */ /* 0x000fc80000000000 */
[----:B------:R-:W-:Y:S01]  /*2970*/  SHF.L.U32 R0, R0, R3, RZ ;  /* 0x0000000300007219 */ /* 0x000fe200000006ff */
[----:B------:R-:W-:-:S06]  /*2980*/  IMAD.SHL.U32 R3, R3, 0x20, RZ ;  /* 0x0000002003037824 */ /* 0x000fcc00078e00ff */
[----:B------:R-:W-:-:S03]  /*2990*/  UIADD3 UR5, UPT, UPT, UR4, 0x10, URZ ;  /* 0x0000001004057890 */ /* 0x000fc6000fffe0ff */
[----:B------:R-:W-:Y:S01]  /*29a0*/  UMOV UR4, 0x50 ;  /* 0x0000005000047882 */ /* 0x000fe20000000000 */
[----:B------:R-:W-:Y:S02]  /*29b0*/  USHF.L.U32 UR5, UR8, UR5, URZ ;  /* 0x0000000508057299 */ /* 0x000fe400080006ff */
[----:B------:R-:W-:-:S04]  /*29c0*/  ULEA UR4, UR7, UR4, 0x18 ;  /* 0x0000000407047291 */ /* 0x000fc8000f8ec0ff */
[----:B------:R-:W-:-:S05]  /*29d0*/  LOP3.LUT R0, R0, UR5, RZ, 0xfc, !PT ;  /* 0x0000000500007c12 */ /* 0x000fca000f8efcff */
[----:B------:R2:W-:Y:S04]  /*29e0*/  ATOMS.OR RZ, [UR4], R0 ;  /* 0x00000000ffff798c */ /* 0x0005e8000b000004 */
[----:B------:R2:W-:Y:S01]  /*29f0*/  STS [UR6+0x68], R3 ;  /* 0x00006803ff007988 */ /* 0x0005e20008000806 */
[----:B------:R-:W-:Y:S05]  /*2a00*/  BRA `(.L_x_46) ;  /* 0x0000000000107947 */ /* 0x000fea0003800000 */
.L_x_45:
[----:B------:R-:W-:Y:S02]  /*2a10*/  MOV R0, 0xffffffff ;  /* 0xffffffff00007802 */ /* 0x000fe40000000f00 */
[----:B------:R-:W-:-:S03]  /*2a20*/  MOV R2, 0x2a50 ;  /* 0x00002a5000027802 */ /* 0x000fc60000000f00 */
[----:B------:R2:W-:Y:S04]  /*2a30*/  STS [UR6+0x68], R0 ;  /* 0x00006800ff007988 */ /* 0x0005e80008000806 */
[----:B-12---:R-:W-:Y:S05]  /*2a40*/  CALL.REL.NOINC `($__internal_1_$__cuda_sm10x_tcgen05_guardrail_trap_phase_invalid_during_alloc) ;  /* 0x0000002400a87944 */ /* 0x006fea0003c00000 */
.L_x_46:
[----:B------:R-:W-:Y:S05]  /*2a50*/  WARPSYNC.ALL ;  /* 0x0000000000007948 */ /* 0x000fea0003800000 */
[----:B------:R-:W-:Y:S01]  /*2a60*/  NOP ;  /* 0x0000000000007918 */ /* 0x000fe20000000000 */
.L_x_44:
[----:B------:R-:W4:Y:S08]  /*2a70*/  S2UR UR4, SR_CgaCtaId ;  /* 0x00000000000479c3 */ /* 0x000f300000008800 */
[----:B------:R-:W-:Y:S06]  /*2a80*/  BAR.SYNC.DEFER_BLOCKING 0x3, 0xa0 ;  /* 0x00c2800000007b1d */ /* 0x000fec0000010000 */
[----:B------:R-:W-:-:S02]  /*2a90*/  UMOV UR5, 0x400 ;  /* 0x0000040000057882 */ /* 0x000fc40000000000 */
[----:B----4-:R-:W-:-:S06]  /*2aa0*/  ULEA UR4, UR4, UR5, 0x18 ;  /* 0x0000000504047291 */ /* 0x010fcc000f8ec0ff */
[----:B------:R-:W-:-:S05]  /*2ab0*/  MOV R87, UR4 ;  /* 0x0000000400577c02 */ /* 0x000fca0008000f00 */
[----:B------:R4:W1:Y:S01]  /*2ac0*/  LDS R119, [R87+0x68] ;  /* 0x0000680057777984 */ /* 0x0008620000000800 */
[----:B------:R-:W5:Y:S02]  /*2ad0*/  SYNCS.PHASECHK.TRANS64.TRYWAIT P0, [R87+URZ+0x40], RZ ;  /* 0x000040ff570075a7 */ /* 0x000f6400080011ff */
[----:B-1--45:R-:W-:Y:S05]  /*2ae0*/  @!P0 BRA `(.L_x_49) ;  /* 0x0000002400308947 */ /* 0x032fea0003800000 */
.L_x_88:
[----:B------:R-:W4:Y:S01]  /*2af0*/  LDS.128 R88, [R87+0x2d410] ;  /* 0x02d4100057587984 */ /* 0x000f220000000c00 */
[----:B--23--:R-:W-:Y:S01]  /*2b00*/  HFMA2 R0, -RZ, RZ, 0, 5.9604644775390625e-08 ;  /* 0x00000001ff007431 */ /* 0x00cfe200000001ff */
[----:B------:R2:W-:Y:S06]  /*2b10*/  MEMBAR.ALL.CTA ;  /* 0x0000000000007992 */ /* 0x0005ec0000008000 */
[----:B--2---:R-:W2:Y:S02]  /*2b20*/  FENCE.VIEW.ASYNC.S ;  /* 0x00000000000073c6 */ /* 0x004ea40000000000 */
[----:B--2---:R2:W-:Y:S01]  /*2b30*/  SYNCS.ARRIVE.TRANS64.ART0 RZ, [R87+URZ+0x50], R0 ;  /* 0x0000500057ff79a7 */ /* 0x0045e200085000ff */
[----:B----4-:R-:W-:-:S13]  /*2b40*/  ISETP.NE.AND P0, PT, R91, 0x1, PT ;  /* 0x000000015b00780c */ /* 0x010fda0003f05270 */
[----:B--2---:R-:W-:Y:S05]  /*2b50*/  @P0 BRA `(.L_x_50) ;  /* 0x0000001800f40947 */ /* 0x004fea0003800000 */
[----:B------:R-:W-:Y:S01]  /*2b60*/  IMAD.SHL.U32 R3, R104, 0x80, RZ ;  /* 0x0000008068037824 */ /* 0x000fe200078e00ff */
[----:B------:R-:W-:Y:S01]  /*2b70*/  SHF.R.U32.HI R110, RZ, 0x5, R104 ;  /* 0x00000005ff6e7819 */ /* 0x000fe20000011668 */
[----:B------:R-:W2:Y:S01]  /*2b80*/  S2UR UR7, SR_CgaCtaId ;  /* 0x00000000000779c3 */ /* 0x000ea20000008800 */
[----:B------:R-:W3:Y:S01]  /*2b90*/  S2R R102, SR_LANEID ;  /* 0x0000000000667919 */ /* 0x000ee20000000000 */
[----:B------:R-:W-:Y:S01]  /*2ba0*/  IMAD R118, R120, 0x4, R87 ;  /* 0x0000000478767824 */ /* 0x000fe200078e0257 */
[----:B------:R-:W-:Y:S01]  /*2bb0*/  LOP3.LUT R3, R3, 0xf80, RZ, 0xc0, !PT ;  /* 0x00000f8003037812 */ /* 0x000fe200078ec0ff */
[----:B------:R-:W-:Y:S01]  /*2bc0*/  IMAD.MOV.U32 R108, RZ, RZ, 0x1 ;  /* 0x00000001ff6c7424 */ /* 0x000fe200078e00ff */
[----:B------:R-:W-:Y:S01]  /*2bd0*/  UMOV UR12, 0x400 ;  /* 0x00000400000c7882 */ /* 0x000fe20000000000 */
[----:B------:R-:W-:Y:S01]  /*2be0*/  IMAD.MOV.U32 R106, RZ, RZ, RZ ;  /* 0x000000ffff6a7224 */ /* 0x000fe200078e00ff */
[----:B------:R-:W4:Y:S01]  /*2bf0*/  LDCU.64 UR10, c[0x0][0x348] ;  /* 0x00006900ff0a77ac */ /* 0x000f220008000a00 */
[----:B------:R-:W-:-:S02]  /*2c00*/  IMAD R4, R110, 0x1000, R3 ;  /* 0x000010006e047824 */ /* 0x000fc400078e0203 */
[----:B------:R-:W-:Y:S02]  /*2c10*/  IMAD.MOV.U32 R105, RZ, RZ, RZ ;  /* 0x000000ffff697224 */ /* 0x000fe400078e00ff */
[----:B------:R-:W-:-:S04]  /*2c20*/  IMAD.IADD R4, R87, 0x1, R4 ;  /* 0x0000000157047824 */ /* 0x000fc800078e0204 */
[C---:B------:R-:W-:Y:S02]  /*2c30*/  VIADD R2, R4.reuse, 0x430 ;  /* 0x0000043004027836 */ /* 0x040fe40000000000 */
[C---:B------:R-:W-:Y:S02]  /*2c40*/  VIADD R5, R4.reuse, 0x420 ;  /* 0x0000042004057836 */ /* 0x040fe40000000000 */
[C---:B------:R-:W-:Y:S01]  /*2c50*/  VIADD R6, R4.reuse, 0x410 ;  /* 0x0000041004067836 */ /* 0x040fe20000000000 */
[----:B------:R-:W-:Y:S01]  /*2c60*/  SHF.R.U32.HI R117, RZ, 0x3, R2 ;  /* 0x00000003ff757819 */ /* 0x000fe20000011602 */
[----:B------:R-:W-:Y:S01]  /*2c70*/  VIADD R3, R4, 0x400 ;  /* 0x0000040004037836 */ /* 0x000fe20000000000 */
[----:B------:R-:W-:Y:S01]  /*2c80*/  SHF.R.U32.HI R116, RZ, 0x3, R5 ;  /* 0x00000003ff747819 */ /* 0x000fe20000011605 */
[----:B--2---:R-:W-:Y:S01]  /*2c90*/  ULEA UR13, UR7, UR12, 0x18 ;  /* 0x0000000c070d7291 */ /* 0x004fe2000f8ec0ff */
[----:B------:R-:W-:Y:S01]  /*2ca0*/  LOP3.LUT R117, R2, 0x70, R117, 0x78, !PT ;  /* 0x0000007002757812 */ /* 0x000fe200078e7875 */
[----:B------:R-:W-:Y:S01]  /*2cb0*/  VIADD R2, R4, 0x470 ;  /* 0x0000047004027836 */ /* 0x000fe20000000000 */
[----:B------:R-:W-:-:S02]  /*2cc0*/  LOP3.LUT R116, R5, 0x70, R116, 0x78, !PT ;  /* 0x0000007005747812 */ /* 0x000fc400078e7874 */
[----:B------:R-:W-:Y:S02]  /*2cd0*/  LOP3.LUT R5, R104, 0x1f, RZ, 0xc0, !PT ;  /* 0x0000001f68057812 */ /* 0x000fe400078ec0ff */
[----:B------:R-:W-:Y:S02]  /*2ce0*/  SHF.R.U32.HI R113, RZ, 0x3, R2 ;  /* 0x00000003ff717819 */ /* 0x000fe40000011602 */
[----:B------:R-:W-:Y:S02]  /*2cf0*/  SHF.R.U32.HI R115, RZ, 0x3, R6 ;  /* 0x00000003ff737819 */ /* 0x000fe40000011606 */
[----:B------:R-:W-:Y:S01]  /*2d00*/  LOP3.LUT R113, R2, 0x70, R113, 0x78, !PT ;  /* 0x0000007002717812 */ /* 0x000fe200078e7871 */
[C---:B------:R-:W-:Y:S01]  /*2d10*/  IMAD R2, R110.reuse, 0x20, R5 ;  /* 0x000000206e027824 */ /* 0x040fe200078e0205 */
[----:B------:R-:W-:Y:S01]  /*2d20*/  SHF.R.U32.HI R114, RZ, 0x3, R3 ;  /* 0x00000003ff727819 */ /* 0x000fe20000011603 */
[----:B------:R-:W-:Y:S01]  /*2d30*/  IMAD R110, R110, 0x200000, R119 ;  /* 0x002000006e6e7824 */ /* 0x000fe200078e0277 */
[----:B------:R-:W-:Y:S01]  /*2d40*/  LOP3.LUT R115, R6, 0x70, R115, 0x78, !PT ;  /* 0x0000007006737812 */ /* 0x000fe200078e7873 */
[----:B------:R-:W-:Y:S01]  /*2d50*/  IMAD.SHL.U32 R2, R2, 0x20, RZ ;  /* 0x0000002002027824 */ /* 0x000fe200078e00ff */
[----:B------:R-:W-:Y:S01]  /*2d60*/  LOP3.LUT R114, R3, 0x70, R114, 0x78, !PT ;  /* 0x0000007003727812 */ /* 0x000fe200078e7872 */
[----:B------:R-:W-:-:S02]  /*2d70*/  VIADD R3, R4, 0x460 ;  /* 0x0000046004037836 */ /* 0x000fc40000000000 */
[----:B------:R-:W-:Y:S01]  /*2d80*/  VIADD R6, R4, 0x450 ;  /* 0x0000045004067836 */ /* 0x000fe20000000000 */
[----:B------:R-:W-:Y:S01]  /*2d90*/  LOP3.LUT R2, R2, 0xffff, RZ, 0xc0, !PT ;  /* 0x0000ffff02027812 */ /* 0x000fe200078ec0ff */
[----:B------:R-:W-:Y:S01]  /*2da0*/  VIADD R4, R4, 0x440 ;  /* 0x0000044004047836 */ /* 0x000fe20000000000 */
[----:B------:R-:W-:Y:S02]  /*2db0*/  SHF.R.U32.HI R112, RZ, 0x3, R3 ;  /* 0x00000003ff707819 */ /* 0x000fe40000011603 */
[----:B------:R-:W-:Y:S02]  /*2dc0*/  SHF.R.U32.HI R2, RZ, 0x1, R2 ;  /* 0x00000001ff027819 */ /* 0x000fe40000011602 */
[----:B------:R-:W-:Y:S02]  /*2dd0*/  SHF.R.U32.HI R111, RZ, 0x3, R6 ;  /* 0x00000003ff6f7819 */ /* 0x000fe40000011606 */
[----:B------:R-:W-:Y:S02]  /*2de0*/  LOP3.LUT R2, R2, 0xffff, RZ, 0xc0, !PT ;  /* 0x0000ffff02027812 */ /* 0x000fe400078ec0ff */
[----:B------:R-:W-:-:S02]  /*2df0*/  SHF.R.U32.HI R109, RZ, 0x3, R4 ;  /* 0x00000003ff6d7819 */ /* 0x000fc40000011604 */
[----:B------:R-:W-:Y:S01]  /*2e00*/  LOP3.LUT R112, R3, 0x70, R112, 0x78, !PT ;  /* 0x0000007003707812 */ /* 0x000fe200078e7870 */
[----:B------:R-:W-:Y:S01]  /*2e10*/  IMAD.IADD R107, R87, 0x1, R2 ;  /* 0x00000001576b7824 */ /* 0x000fe200078e0202 */
[----:B------:R-:W-:Y:S02]  /*2e20*/  LOP3.LUT R111, R6, 0x70, R111, 0x78, !PT ;  /* 0x00000070066f7812 */ /* 0x000fe400078e786f */
[----:B---34-:R-:W-:-:S07]  /*2e30*/  LOP3.LUT R109, R4, 0x70, R109, 0x78, !PT ;  /* 0x00000070046d7812 */ /* 0x018fce00078e786d */
.L_x_63:
[----:B------:R-:W2:Y:S01]  /*2e40*/  LDC.64 R6, c[0x0][0x750] ;  /* 0x0001d400ff067b82 */ /* 0x000ea20000000a00 */
[----:B------:R-:W3:Y:S01]  /*2e50*/  LDCU.64 UR4, c[0x0][0x358] ;  /* 0x00006b00ff0477ac */ /* 0x000ee20008000a00 */
[----:B------:R-:W-:-:S04]  /*2e60*/  SHF.L.U32 R123, R88, 0x7, RZ ;  /* 0x00000007587b7819 */ /* 0x000fc800000006ff */
[----:B------:R-:W-:Y:S02]  /*2e70*/  IADD3 R5, PT, PT, R123, R104, RZ ;  /* 0x000000687b057210 */ /* 0x000fe40007ffe0ff */
[----:B------:R-:W4:Y:S01]  /*2e80*/  LDC.64 R2, c[0x0][0x758] ;  /* 0x0001d600ff027b82 */ /* 0x000f220000000a00 */
[----:B--2---:R-:W-:-:S05]  /*2e90*/  IMAD.WIDE R6, R90, 0x4, R6 ;  /* 0x000000045a067825 */ /* 0x004fca00078e0206 */
[----:B---3--:R2:W5:Y:S01]  /*2ea0*/  LDG.E R121, desc[UR4][R6.64] ;  /* 0x0000000406797981 */ /* 0x008562000c1e1900 */
[----:B----4-:R-:W-:Y:S01]  /*2eb0*/  IMAD.WIDE R4, R5, 0x4, R2 ;  /* 0x0000000405047825 */ /* 0x010fe200078e0202 */
[----:B------:R-:W-:-:S04]  /*2ec0*/  SHF.L.U32 R2, R105, 0x1f, RZ ;  /* 0x0000001f69027819 */ /* 0x000fc800000006ff */
[----:B------:R2:W5:Y:S01]  /*2ed0*/  LDG.E R88, desc[UR4][R4.64] ;  /* 0x0000000404587981 */ /* 0x000562000c1e1900 */
[----:B------:R-:W3:Y:S01]  /*2ee0*/  SYNCS.PHASECHK.TRANS64.TRYWAIT P0, [R87+URZ+0x30], R2 ;  /* 0x00003002570075a7 */ /* 0x000ee200080011ff */
[----:B------:R-:W-:Y:S02]  /*2ef0*/  ISETP.NE.AND P4, PT, R105, RZ, PT ;  /* 0x000000ff6900720c */ /* 0x000fe40003f85270 */
[----:B------:R-:W-:Y:S01]  /*2f00*/  MOV R103, R90 ;  /* 0x0000005a00677202 */ /* 0x000fe20000000f00 */
[----:B--23--:R-:W-:Y:S10]  /*2f10*/  @!P0 BRA `(.L_x_51) ;  /* 0x0000002000388947 */ /* 0x00cff40003800000 */
.L_x_90:
[----:B------:R-:W-:Y:S01]  /*2f20*/  HFMA2 R125, -RZ, RZ, 0, 0 ;  /* 0x00000000ff7d7431 */ /* 0x000fe200000001ff */
[----:B------:R-:W-:Y:S01]  /*2f30*/  SHF.R.S32.HI R86, RZ, 0x1f, R90 ;  /* 0x0000001fff567819 */ /* 0x000fe2000001145a */
[----:B------:R-:W-:Y:S01]  /*2f40*/  IMAD R124, R105, 0xd0, R110 ;  /* 0x000000d0697c7824 */ /* 0x000fe200078e026e */
[----:B------:R-:W-:Y:S01]  /*2f50*/  CS2R R126, SRZ ;  /* 0x00000000007e7805 */ /* 0x000fe2000001ff00 */
[----:B------:R-:W-:-:S07]  /*2f60*/  IMAD.MOV.U32 R128, RZ, RZ, RZ ;  /* 0x000000ffff807224 */ /* 0x000fce00078e00ff */
.L_x_58:
[----:B--2---:R-:W-:Y:S01]  /*2f70*/  IADD3 R3, PT, PT, R127, 0x3, RZ ;  /* 0x000000037f037810 */ /* 0x004fe20007ffe0ff */
[----:B------:R-:W-:Y:S05]  /*2f80*/  WARPSYNC.ALL ;  /* 0x0000000000007948 */ /* 0x000fea0003800000 */
[----:B------:R-:W-:Y:S01]  /*2f90*/  NOP ;  /* 0x0000000000007918 */ /* 0x000fe20000000000 */
[----:B------:R-:W-:Y:S01]  /*2fa0*/  SEL R122, R3, R126, !P4 ;  /* 0x0000007e037a7207 */ /* 0x000fe20006000000 */
[----:B------:R-:W-:Y:S01]  /*2fb0*/  BSSY.RECONVERGENT B0, `(.L_x_52) ;  /* 0x000003a000007945 */ /* 0x000fe20003800200 */
[----:B------:R-:W-:Y:S02]  /*2fc0*/  ISETP.NE.AND P0, PT, R125, RZ, PT ;  /* 0x000000ff7d00720c */ /* 0x000fe40003f05270 */
[----:B------:R-:W-:-:S04]  /*2fd0*/  SHF.L.U32 R90, R122, 0x6, RZ ;  /* 0x000000067a5a7819 */ /* 0x000fc800000006ff */
[----:B------:R-:W-:-:S04]  /*2fe0*/  IADD3 R2, PT, PT, R124, R90, RZ ;  /* 0x0000005a7c027210 */ /* 0x000fc80007ffe0ff */
[----:B------:R-:W-:-:S13]  /*2ff0*/  R2UR UR4, R2 ;  /* 0x00000000020472ca */ /* 0x000fda00000e0000 */
[----:B------:R-:W2:Y:S01]  /*3000*/  LDTM.x32 R36, tmem[UR4+0x20] ;  /* 0x00002004002479ee */ /* 0x000ea200082c0000 */
[----:B------:R-:W-:-:S13]  /*3010*/  R2UR UR4, R2 ;  /* 0x00000000020472ca */ /* 0x000fda00000e0000 */
[----:B------:R-:W3:Y:S01]  /*3020*/  LDTM.x32 R4, tmem[UR4] ;  /* 0x00000004000479ee */ /* 0x000ee200082c0000 */
[-C--:B--2--5:R-:W-:Y:S02]  /*3030*/  FMUL2 R2, R36.F32x2.HI_LO, R121.reuse.F32 ;  /* 0x000000792402724a */ /* 0x0a4fe40001000000 */
[-C--:B------:R-:W-:Y:S02]  /*3040*/  FMUL2 R36, R40.F32x2.HI_LO, R121.reuse.F32 ;  /* 0x000000792824724a */ /* 0x080fe40001000000 */
[-C--:B------:R-:W-:Y:S02]  /*3050*/  FMUL2 R40, R44.F32x2.HI_LO, R121.reuse.F32 ;  /* 0x000000792c28724a */ /* 0x080fe40001000000 */
[-C--:B------:R-:W-:Y:S02]  /*3060*/  FMUL2 R44, R48.F32x2.HI_LO, R121.reuse.F32 ;  /* 0x00000079302c724a */ /* 0x080fe40001000000 */
[-C--:B------:R-:W-:Y:S02]  /*3070*/  FMUL2 R48, R52.F32x2.HI_LO, R121.reuse.F32 ;  /* 0x000000793430724a */ /* 0x080fe40001000000 */
[----:B------:R-:W-:-:S02]  /*3080*/  FMUL2 R38, R38.F32x2.HI_LO, R121.F32 ;  /* 0x000000792626724a */ /* 0x000fc40001000000 */
[-C--:B------:R-:W-:Y:S02]  /*3090*/  FMUL2 R42, R42.F32x2.HI_LO, R121.reuse.F32 ;  /* 0x000000792a2a724a */ /* 0x080fe40001000000 */
[-C--:B------:R-:W-:Y:S02]  /*30a0*/  FMUL2 R46, R46.F32x2.HI_LO, R121.reuse.F32 ;  /* 0x000000792e2e724a */ /* 0x080fe40001000000 */
[-C--:B------:R-:W-:Y:S02]  /*30b0*/  FMUL2 R50, R50.F32x2.HI_LO, R121.reuse.F32 ;  /* 0x000000793232724a */ /* 0x080fe40001000000 */
[-C--:B------:R-:W-:Y:S02]  /*30c0*/  FMUL2 R54, R54.F32x2.HI_LO, R121.reuse.F32 ;  /* 0x000000793636724a */ /* 0x080fe40001000000 */
[-C--:B------:R-:W-:Y:S02]  /*30d0*/  FMUL2 R52, R56.F32x2.HI_LO, R121.reuse.F32 ;  /* 0x000000793834724a */ /* 0x080fe40001000000 */
[----:B------:R-:W-:-:S02]  /*30e0*/  FMUL2 R58, R58.F32x2.HI_LO, R121.F32 ;  /* 0x000000793a3a724a */ /* 0x000fc40001000000 */
[-C--:B------:R-:W-:Y:S02]  /*30f0*/  FMUL2 R56, R60.F32x2.HI_LO, R121.reuse.F32 ;  /* 0x000000793c38724a */ /* 0x080fe40001000000 */
[-C--:B------:R-:W-:Y:S02]  /*3100*/  FMUL2 R60, R64.F32x2.HI_LO, R121.reuse.F32 ;  /* 0x00000079403c724a */ /* 0x080fe40001000000 */
[-C--:B---3--:R-:W-:Y:S01]  /*3110*/  FMUL2 R70, R8.F32x2.HI_LO, R121.reuse.F32 ;  /* 0x000000790846724a */ /* 0x088fe20001000000 */
[----:B------:R-:W-:Y:S01]  /*3120*/  F2FP.BF16.F32.PACK_AB R8, R3, R2 ;  /* 0x000000020308723e */ /* 0x000fe200000010ff */
[-C--:B------:R-:W-:Y:S01]  /*3130*/  FMUL2 R72, R10.F32x2.HI_LO, R121.reuse.F32 ;  /* 0x000000790a48724a */ /* 0x080fe20001000000 */
        /* <DEDUP_REMOVED lines=21> */
[----:B------:R-:W-:-:S02]  /*3290*/  FMUL2 R24, R24.F32x2.HI_LO, R121.F32 ;  /* 0x000000791818724a */ /* 0x000fc40001000000 */
[-C--:B------:R-:W-:Y:S02]  /*32a0*/  FMUL2 R26, R26.F32x2.HI_LO, R121.reuse.F32 ;  /* 0x000000791a1a724a */ /* 0x080fe40001000000 */
[-C--:B------:R-:W-:Y:S02]  /*32b0*/  FMUL2 R28, R28.F32x2.HI_LO, R121.reuse.F32 ;  /* 0x000000791c1c724a */ /* 0x080fe40001000000 */
[-C--:B------:R-:W-:Y:S02]  /*32c0*/  FMUL2 R30, R30.F32x2.HI_LO, R121.reuse.F32 ;  /* 0x000000791e1e724a */ /* 0x080fe40001000000 */
[-C--:B------:R-:W-:Y:S02]  /*32d0*/  FMUL2 R32, R32.F32x2.HI_LO, R121.reuse.F32 ;  /* 0x000000792020724a */ /* 0x080fe40001000000 */
[----:B------:R-:W-:Y:S01]  /*32e0*/  FMUL2 R34, R34.F32x2.HI_LO, R121.F32 ;  /* 0x000000792222724a */ /* 0x000fe20001000000 */
[----:B------:R-:W-:Y:S06]  /*32f0*/  @P0 BRA `(.L_x_53) ;  /* 0x0000000000140947 */ /* 0x000fec0003800000 */
[----:B------:R-:W-:Y:S01]  /*3300*/  ELECT P0, URZ, PT ;  /* 0x0000000000ff782f */ /* 0x000fe20003800000 */
[----:B------:R-:W-:Y:S01]  /*3310*/  NOP ;  /* 0x0000000000007918 */ /* 0x000fe20000000000 */
[----:B------:R-:W-:-:S11]  /*3320*/  LOP3.LUT R105, R105, 0x1, RZ, 0x3c, !PT ;  /* 0x0000000169697812 */ /* 0x000fd600078e3cff */
[----:B------:R-:W-:-:S04]  /*3330*/  @P0 IMAD.MOV.U32 R4, RZ, RZ, 0x1 ;  /* 0x00000001ff040424 */ /* 0x000fc800078e00ff */
[----:B------:R2:W-:Y:S03]  /*3340*/  @P0 SYNCS.ARRIVE.TRANS64.ART0 RZ, [R87+URZ+0x38], R4 ;  /* 0x0000380457ff09a7 */ /* 0x0005e600085000ff */
.L_x_53:
[----:B------:R-:W-:Y:S05]  /*3350*/  BSYNC.RECONVERGENT B0 ;  /* 0x0000000000007941 */ /* 0x000fea0003800200 */
.L_x_52:
[----:B------:R-:W-:Y:S01]  /*3360*/  F2FP.BF16.F32.PACK_AB R20, R57, R56 ;  /* 0x000000383914723e */ /* 0x000fe200000010ff */
[----:B------:R3:W-:Y:S01]  /*3370*/  STS.128 [R109], R8 ;  /* 0x000000086d007388 */ /* 0x0007e20000000c00 */
[----:B------:R-:W-:Y:S02]  /*3380*/  F2FP.BF16.F32.PACK_AB R21, R63, R62 ;  /* 0x0000003e3f15723e */ /* 0x000fe400000010ff */
[----:B------:R-:W-:Y:S01]  /*3390*/  F2FP.BF16.F32.PACK_AB R22, R61, R60 ;  /* 0x0000003c3d16723e */ /* 0x000fe200000010ff */
[----:B------:R4:W-:Y:S01]  /*33a0*/  STS.128 [R111], R12 ;  /* 0x0000000c6f007388 */ /* 0x0009e20000000c00 */
[----:B------:R-:W-:Y:S02]  /*33b0*/  F2FP.BF16.F32.PACK_AB R23, R67, R66 ;  /* 0x000000424317723e */ /* 0x000fe400000010ff */
[----:B--2---:R-:W-:Y:S01]  /*33c0*/  F2FP.BF16.F32.PACK_AB R4, R65, R64 ;  /* 0x000000404104723e */ /* 0x004fe200000010ff */
[----:B------:R2:W-:Y:S01]  /*33d0*/  STS.128 [R112], R16 ;  /* 0x0000001070007388 */ /* 0x0005e20000000c00 */
[----:B------:R-:W-:-:S02]  /*33e0*/  F2FP.BF16.F32.PACK_AB R5, R69, R68 ;  /* 0x000000444505723e */ /* 0x000fc400000010ff */
[----:B------:R-:W-:Y:S01]  /*33f0*/  F2FP.BF16.F32.PACK_AB R6, R71, R70 ;  /* 0x000000464706723e */ /* 0x000fe200000010ff */
[----:B------:R1:W-:Y:S01]  /*3400*/  STS.128 [R113], R20 ;  /* 0x0000001471007388 */ /* 0x0003e20000000c00 */
[----:B------:R-:W-:Y:S02]  /*3410*/  F2FP.BF16.F32.PACK_AB R7, R73, R72 ;  /* 0x000000484907723e */ /* 0x000fe400000010ff */
[----:B------:R-:W-:Y:S02]  /*3420*/  ISETP.NE.AND P2, PT, R120, RZ, PT ;  /* 0x000000ff7800720c */ /* 0x000fe40003f45270 */
[C---:B------:R-:W-:Y:S01]  /*3430*/  ISETP.GE.U32.AND P3, PT, R125.reuse, 0x6, PT ;  /* 0x000000067d00780c */ /* 0x040fe20003f66070 */
[----:B------:R1:W-:Y:S01]  /*3440*/  STS.128 [R114], R4 ;  /* 0x0000000472007388 */ /* 0x0003e20000000c00 */
[----:B------:R-:W-:Y:S01]  /*3450*/  VIADD R125, R125, 0x2 ;  /* 0x000000027d7d7836 */ /* 0x000fe20000000000 */
[----:B---3--:R-:W-:Y:S02]  /*3460*/  F2FP.BF16.F32.PACK_AB R8, R75, R74 ;  /* 0x0000004a4b08723e */ /* 0x008fe400000010ff */
[----:B------:R-:W-:-:S02]  /*3470*/  F2FP.BF16.F32.PACK_AB R9, R77, R76 ;  /* 0x0000004c4d09723e */ /* 0x000fc400000010ff */
[----:B------:R-:W-:Y:S02]  /*3480*/  F2FP.BF16.F32.PACK_AB R10, R79, R78 ;  /* 0x0000004e4f0a723e */ /* 0x000fe400000010ff */
[----:B------:R-:W-:Y:S02]  /*3490*/  F2FP.BF16.F32.PACK_AB R11, R81, R80 ;  /* 0x00000050510b723e */ /* 0x000fe400000010ff */
[----:B----4-:R-:W-:Y:S02]  /*34a0*/  F2FP.BF16.F32.PACK_AB R12, R83, R82 ;  /* 0x00000052530c723e */ /* 0x010fe400000010ff */
[----:B------:R-:W-:Y:S01]  /*34b0*/  F2FP.BF16.F32.PACK_AB R13, R85, R84 ;  /* 0x00000054550d723e */ /* 0x000fe200000010ff */
[----:B------:R1:W-:Y:S01]  /*34c0*/  STS.128 [R115], R8 ;  /* 0x0000000873007388 */ /* 0x0003e20000000c00 */
[----:B------:R-:W-:Y:S02]  /*34d0*/  F2FP.BF16.F32.PACK_AB R14, R25, R24 ;  /* 0x00000018190e723e */ /* 0x000fe400000010ff */
[----:B------:R-:W-:-:S02]  /*34e0*/  F2FP.BF16.F32.PACK_AB R15, R27, R26 ;  /* 0x0000001a1b0f723e */ /* 0x000fc400000010ff */
[----:B--2---:R-:W-:Y:S02]  /*34f0*/  F2FP.BF16.F32.PACK_AB R16, R29, R28 ;  /* 0x0000001c1d10723e */ /* 0x004fe400000010ff */
[----:B------:R-:W-:Y:S01]  /*3500*/  F2FP.BF16.F32.PACK_AB R17, R31, R30 ;  /* 0x0000001e1f11723e */ /* 0x000fe200000010ff */
[----:B------:R1:W-:Y:S01]  /*3510*/  STS.128 [R116], R12 ;  /* 0x0000000c74007388 */ /* 0x0003e20000000c00 */
[----:B------:R-:W-:Y:S02]  /*3520*/  F2FP.BF16.F32.PACK_AB R18, R33, R32 ;  /* 0x000000202112723e */ /* 0x000fe400000010ff */
[----:B------:R-:W-:-:S05]  /*3530*/  F2FP.BF16.F32.PACK_AB R19, R35, R34 ;  /* 0x000000222313723e */ /* 0x000fca00000010ff */
[----:B------:R1:W-:Y:S01]  /*3540*/  STS.128 [R117], R16 ;  /* 0x0000001075007388 */ /* 0x0003e20000000c00 */
[----:B------:R2:W-:Y:S06]  /*3550*/  MEMBAR.ALL.CTA ;  /* 0x0000000000007992 */ /* 0x0005ec0000008000 */
[----:B--2---:R-:W2:Y:S02]  /*3560*/  FENCE.VIEW.ASYNC.S ;  /* 0x00000000000073c6 */ /* 0x004ea40000000000 */
[----:B--2---:R-:W-:Y:S06]  /*3570*/  BAR.SYNC.DEFER_BLOCKING 0x2, 0x80 ;  /* 0x0082000000007b1d */ /* 0x004fec0000010000 */
[----:B------:R-:W-:Y:S05]  /*3580*/  @P2 BRA `(.L_x_54) ;  /* 0x0000000000442947 */ /* 0x000fea0003800000 */
[----:B------:R-:W-:Y:S01]  /*3590*/  UIADD3 UR8, UP0, UPT, UR10, 0x240, URZ ;  /* 0x000002400a087890 */ /* 0x000fe2000ff1e0ff */
[----:B------:R-:W-:Y:S01]  /*35a0*/  PLOP3.LUT P0, PT, PT, PT, PT, 0x80, 0x8 ;  /* 0x000000000008781c */ /* 0x000fe20003f0f070 */
[----:B------:R-:W-:Y:S01]  /*35b0*/  IMAD R90, R89, 0x100, R90 ;  /* 0x00000100595a7824 */ /* 0x000fe200078e025a */
[----:B-1----:R-:W-:Y:S01]  /*35c0*/  IADD3 R4, PT, PT, R87, 0x400, RZ ;  /* 0x0000040057047810 */ /* 0x002fe20007ffe0ff */
[----:B------:R-:W-:-:S12]  /*35d0*/  UIADD3.X UR9, UPT, UPT, URZ, UR11, URZ, UP0, !UPT ;  /* 0x0000000bff097290 */ /* 0x000fd800087fe4ff */
.L_x_55:
[----:B------:R-:W-:Y:S02]  /*35e0*/  PLOP3.LUT P1, PT, P1, P0, PT, 0xf2, 0x2f ;  /* 0x00000000002f781c */ /* 0x000fe40000f21e72 */
[----:B------:R-:W-:-:S08]  /*35f0*/  @P0 R2UR P1, UR6, R123 ;  /* 0x000000007b0602ca */ /* 0x000fd00000020000 */
[----:B------:R-:W-:Y:S02]  /*3600*/  PLOP3.LUT P1, PT, P1, P0, PT, 0xf2, 0x2f ;  /* 0x00000000002f781c */ /* 0x000fe40000f21e72 */
[----:B------:R-:W-:-:S08]  /*3610*/  @P0 R2UR.OR P1, UR5, R90 ;  /* 0x000000005a0502ca */ /* 0x000fd00000120000 */
[----:B------:R-:W-:Y:S02]  /*3620*/  PLOP3.LUT P1, PT, P1, P0, PT, 0xf2, 0x2f ;  /* 0x00000000002f781c */ /* 0x000fe40000f21e72 */
[----:B------:R-:W-:-:S08]  /*3630*/  @P0 R2UR.OR P1, UR4, R4 ;  /* 0x00000000040402ca */ /* 0x000fd00000120000 */
[----:B------:R-:W-:Y:S02]  /*3640*/  @P0 PLOP3.LUT P0, PT, P1, PT, PT, 0x80, 0x8 ;  /* 0x000000000008081c */ /* 0x000fe40000f0f070 */
[----:B------:R-:W-:-:S03]  /*3650*/  PLOP3.LUT P1, PT, PT, PT, PT, 0x80, 0x8 ;  /* 0x000000000008781c */ /* 0x000fc60003f2f070 */
[----:B------:R1:W-:Y:S08]  /*3660*/  UTMASTG.2D [UR4], [UR8], desc[URZ] ;  /* 0x0000ff04080073b5 */ /* 0x0003f00008009000 */
[----:B-1----:R-:W-:Y:S05]  /*3670*/  @P0 BRA.U.ANY `(.L_x_55) ;  /* 0xfffffffd00d80947 */ /* 0x002fea000393ffff */
[----:B------:R0:W-:Y:S01]  /*3680*/  UTMACMDFLUSH ;  /* 0x00000000000079b7 */ /* 0x0001e20000000000 */
[----:B------:R-:W-:-:S04]  /*3690*/  DEPBAR.LE SB0, 0x0 ;  /* 0x000080000000791a */ /* 0x000fc80000000000 */
.L_x_54:
[----:B-1----:R-:W-:Y:S01]  /*36a0*/  FMUL2 R20, R80.F32x2.HI_LO, -1.4426950216293334961 ;  /* 0xbfb8aa3b5014784a */ /* 0x002fe20001000000 */
[----:B------:R-:W-:Y:S01]  /*36b0*/  BAR.SYNC.DEFER_BLOCKING 0x2, 0x80 ;  /* 0x0082000000007b1d */ /* 0x000fe20000010000 */
[----:B------:R-:W-:Y:S02]  /*36c0*/  FMUL2 R4, R34.F32x2.HI_LO, -1.4426950216293334961 ;  /* 0xbfb8aa3b2204784a */ /* 0x000fe40001000000 */
[----:B------:R-:W-:Y:S02]  /*36d0*/  FMUL2 R22, R78.F32x2.HI_LO, -1.4426950216293334961 ;  /* 0xbfb8aa3b4e16784a */ /* 0x000fe40001000000 */
[----:B------:R-:W-:Y:S01]  /*36e0*/  FMUL2 R6, R32.F32x2.HI_LO, -1.4426950216293334961 ;  /* 0xbfb8aa3b2006784a */ /* 0x000fe20001000000 */
[----:B------:R-:W-:Y:S01]  /*36f0*/  MUFU.EX2 R20, R20 ;  /* 0x0000001400147308 */ /* 0x000fe20000000800 */
[----:B------:R-:W-:Y:S02]  /*3700*/  FMUL2 R96, R70.F32x2.HI_LO, -1.4426950216293334961 ;  /* 0xbfb8aa3b4660784a */ /* 0x000fe40001000000 */
[----:B------:R-:W-:-:S02]  /*3710*/  FMUL2 R94, R72.F32x2.HI_LO, -1.4426950216293334961 ;  /* 0xbfb8aa3b485e784a */ /* 0x000fc40001000000 */
[----:B------:R-:W-:Y:S02]  /*3720*/  FMUL2 R100, R64.F32x2.HI_LO, -1.4426950216293334961 ;  /* 0xbfb8aa3b4064784a */ /* 0x000fe40001000000 */
[----:B------:R-:W-:Y:S01]  /*3730*/  FMUL2 R90, R76.F32x2.HI_LO, -1.4426950216293334961 ;  /* 0xbfb8aa3b4c5a784a */ /* 0x000fe20001000000 */
[----:B------:R-:W1:Y:S01]  /*3740*/  MUFU.EX2 R21, R21 ;  /* 0x0000001500157308 */ /* 0x000e620000000800 */
[----:B------:R-:W-:Y:S02]  /*3750*/  FMUL2 R8, R30.F32x2.HI_LO, -1.4426950216293334961 ;  /* 0xbfb8aa3b1e08784a */ /* 0x000fe40001000000 */
[----:B------:R-:W-:Y:S02]  /*3760*/  FMUL2 R92, R74.F32x2.HI_LO, -1.4426950216293334961 ;  /* 0xbfb8aa3b4a5c784a */ /* 0x000fe40001000000 */
[----:B------:R-:W-:Y:S02]  /*3770*/  FMUL2 R10, R28.F32x2.HI_LO, -1.4426950216293334961 ;  /* 0xbfb8aa3b1c0a784a */ /* 0x000fe40001000000 */
[----:B------:R-:W-:Y:S01]  /*3780*/  FMUL2 R14, R24.F32x2.HI_LO, -1.4426950216293334961 ;  /* 0xbfb8aa3b180e784a */ /* 0x000fe20001000000 */
[----:B------:R-:W-:Y:S01]  /*3790*/  MUFU.EX2 R4, R4 ;  /* 0x0000000400047308 */ /* 0x000fe20000000800 */
[----:B------:R-:W-:-:S02]  /*37a0*/  FMUL2 R12, R26.F32x2.HI_LO, -1.4426950216293334961 ;  /* 0xbfb8aa3b1a0c784a */ /* 0x000fc40001000000 */
[----:B------:R-:W-:Y:S02]  /*37b0*/  FMUL2 R98, R68.F32x2.HI_LO, -1.4426950216293334961 ;  /* 0xbfb8aa3b4462784a */ /* 0x000fe40001000000 */
[----:B------:R-:W-:Y:S02]  /*37c0*/  FMUL2 R16, R84.F32x2.HI_LO, -1.4426950216293334961 ;  /* 0xbfb8aa3b5410784a */ /* 0x000fe40001000000 */
[----:B------:R-:W-:Y:S01]  /*37d0*/  FMUL2 R18, R82.F32x2.HI_LO, -1.4426950216293334961 ;  /* 0xbfb8aa3b5212784a */ /* 0x000fe20001000000 */
[----:B------:R-:W2:Y:S01]  /*37e0*/  MUFU.EX2 R5, R5 ;  /* 0x0000000500057308 */ /* 0x000ea20000000800 */
[----:B-1----:R-:W-:-:S07]  /*37f0*/  FADD2 R20, R20.F32x2.HI_LO, 1 ;  /* 0x3f8000001414744b */ /* 0x002fce0000200000 */
[----:B------:R-:W-:Y:S08]  /*3800*/  MUFU.EX2 R22, R22 ;  /* 0x0000001600167308 */ /* 0x000ff00000000800 */
[----:B------:R-:W1:Y:S01]  /*3810*/  MUFU.EX2 R23, R23 ;  /* 0x0000001700177308 */ /* 0x000e620000000800 */
[----:B--2---:R-:W-:-:S07]  /*3820*/  FADD2 R4, R4.F32x2.HI_LO, 1 ;  /* 0x3f8000000404744b */ /* 0x004fce0000200000 */
[----:B------:R-:W-:Y:S08]  /*3830*/  MUFU.EX2 R6, R6 ;  /* 0x0000000600067308 */ /* 0x000ff00000000800 */
        /* <DEDUP_REMOVED lines=35> */
[----:B------:R-:W-:Y:S08]  /*3a70*/  MUFU.RCP R20, R20 ;  /* 0x0000001400147308 */ /* 0x000ff00000001000 */
[----:B------:R-:W2:Y:S01]  /*3a80*/  MUFU.RCP R21, R21 ;  /* 0x0000001500157308 */ /* 0x000ea20000001000 */
[----:B-1----:R-:W-:-:S07]  /*3a90*/  FADD2 R16, R16.F32x2.HI_LO, 1 ;  /* 0x3f8000001010744b */ /* 0x002fce0000200000 */
[----:B------:R-:W-:Y:S08]  /*3aa0*/  MUFU.RCP R4, R4 ;  /* 0x0000000400047308 */ /* 0x000ff00000001000 */
[----:B------:R-:W1:Y:S01]  /*3ab0*/  MUFU.RCP R5, R5 ;  /* 0x0000000500057308 */ /* 0x000e620000001000 */
[----:B--2---:R-:W-:-:S04]  /*3ac0*/  FMUL2 R20, R20.F32x2.HI_LO, R80.F32x2.HI_LO ;  /* 0x000000501414724a */ /* 0x004fc80000000000 */
[----:B------:R-:W-:-:S03]  /*3ad0*/  FMUL2 R20, R20.F32x2.HI_LO, R50.F32x2.HI_LO ;  /* 0x000000321414724a */ /* 0x000fc60000000000 */
[----:B------:R-:W-:Y:S01]  /*3ae0*/  MUFU.EX2 R18, R18 ;  /* 0x0000001200127308 */ /* 0x000fe20000000800 */
[----:B------:R-:W-:-:S07]  /*3af0*/  FMUL2 R20, R20.F32x2.HI_LO, R88.F32 ;  /* 0x000000581414724a */ /* 0x000fce0001000000 */
[----:B------:R-:W2:Y:S01]  /*3b00*/  MUFU.EX2 R19, R19 ;  /* 0x0000001300137308 */ /* 0x000ea20000000800 */
[----:B-1----:R-:W-:-:S04]  /*3b10*/  FMUL2 R4, R4.F32x2.HI_LO, R34.F32x2.HI_LO ;  /* 0x000000220404724a */ /* 0x002fc80000000000 */
[----:B------:R-:W-:-:S03]  /*3b20*/  FMUL2 R4, R4.F32x2.HI_LO, R66.F32x2.HI_LO ;  /* 0x000000420404724a */ /* 0x000fc60000000000 */
[----:B------:R-:W-:Y:S01]  /*3b30*/  MUFU.RCP R22, R22 ;  /* 0x0000001600167308 */ /* 0x000fe20000001000 */
[----:B------:R-:W-:-:S07]  /*3b40*/  FMUL2 R4, R4.F32x2.HI_LO, R88.F32 ;  /* 0x000000580404724a */ /* 0x000fce0001000000 */
[----:B------:R-:W1:Y:S01]  /*3b50*/  MUFU.RCP R23, R23 ;  /* 0x0000001700177308 */ /* 0x000e620000001000 */
[----:B--2---:R-:W-:-:S07]  /*3b60*/  FADD2 R18, R18.F32x2.HI_LO, 1 ;  /* 0x3f8000001212744b */ /* 0x004fce0000200000 */
[----:B------:R-:W-:Y:S08]  /*3b70*/  MUFU.RCP R6, R6 ;  /* 0x0000000600067308 */ /* 0x000ff00000001000 */
[----:B------:R-:W2:Y:S01]  /*3b80*/  MUFU.RCP R7, R7 ;  /* 0x0000000700077308 */ /* 0x000ea20000001000 */
[----:B-1----:R-:W-:-:S04]  /*3b90*/  FMUL2 R22, R22.F32x2.HI_LO, R78.F32x2.HI_LO ;  /* 0x0000004e1616724a */ /* 0x002fc80000000000 */
[----:B------:R-:W-:-:S03]  /*3ba0*/  FMUL2 R22, R22.F32x2.HI_LO, R44.F32x2.HI_LO ;  /* 0x0000002c1616724a */ /* 0x000fc60000000000 */
[----:B------:R-:W-:Y:S01]  /*3bb0*/  MUFU.RCP R96, R96 ;  /* 0x0000006000607308 */ /* 0x000fe20000001000 */
[----:B------:R-:W-:-:S07]  /*3bc0*/  FMUL2 R22, R22.F32x2.HI_LO, R88.F32 ;  /* 0x000000581616724a */ /* 0x000fce0001000000 */
[----:B------:R-:W1:Y:S01]  /*3bd0*/  MUFU.RCP R97, R97 ;  /* 0x0000006100617308 */ /* 0x000e620000001000 */
[----:B--2---:R-:W-:-:S04]  /*3be0*/  FMUL2 R6, R6.F32x2.HI_LO, R32.F32x2.HI_LO ;  /* 0x000000200606724a */ /* 0x004fc80000000000 */
[----:B------:R-:W-:-:S03]  /*3bf0*/  FMUL2 R6, R6.F32x2.HI_LO, R60.F32x2.HI_LO ;  /* 0x0000003c0606724a */ /* 0x000fc60000000000 */
[----:B------:R-:W-:Y:S01]  /*3c00*/  MUFU.RCP R94, R94 ;  /* 0x0000005e005e7308 */ /* 0x000fe20000001000 */
[----:B------:R-:W-:-:S07]  /*3c10*/  FMUL2 R6, R6.F32x2.HI_LO, R88.F32 ;  /* 0x000000580606724a */ /* 0x000fce0001000000 */
        /* <DEDUP_REMOVED lines=12> */
[----:B------:R-:W-:Y:S01]  /*3ce0*/  FMUL2 R100, R100.F32x2.HI_LO, R2.F32x2.HI_LO ;  /* 0x000000026464724a */ /* 0x000fe20000000000 */
[-C--:B------:R-:W-:Y:S02]  /*3cf0*/  FMNMX.NAN R3, |R20|, |R4|.reuse, !PT ;  /* 0x4000000414037209 */ /* 0x080fe40007820200 */
[----:B------:R-:W-:Y:S01]  /*3d00*/  MUFU.RCP R8, R8 ;  /* 0x0000000800087308 */ /* 0x000fe20000001000 */
[----:B------:R-:W-:Y:S01]  /*3d10*/  F2FP.SATFINITE.E2M1.F32.PACK_AB_MERGE_C R4, R5, R4, RZ ;  /* 0x000000040504723e */ /* 0x000fe200042070ff */
[----:B------:R-:W-:Y:S01]  /*3d20*/  FMUL2 R100, R100.F32x2.HI_LO, R88.F32 ;  /* 0x000000586464724a */ /* 0x000fe20001000000 */
[----:B------:R-:W-:Y:S02]  /*3d30*/  FMNMX.NAN R2, |R23|, |R7|, !PT ;  /* 0x4000000717027209 */ /* 0x000fe40007820200 */
[----:B------:R-:W-:-:S03]  /*3d40*/  PRMT R4, R4, 0x7054, RZ ;  /* 0x0000705404047816 */ /* 0x000fc600000000ff */
        /* <DEDUP_REMOVED lines=21> */
[----:B--2---:R-:W-:Y:S01]  /*3ea0*/  FMUL2 R14, R14.F32x2.HI_LO, R24.F32x2.HI_LO ;  /* 0x000000180e0e724a */ /* 0x004fe20000000000 */
[C---:B------:R-:W-:Y:S02]  /*3eb0*/  FMNMX.NAN R24, |R21|.reuse, |R5|, !PT ;  /* 0x4000000515187209 */ /* 0x040fe40007820200 */
[----:B------:R-:W-:Y:S01]  /*3ec0*/  F2FP.SATFINITE.E2M1.F32.PACK_AB_MERGE_C R25, R21, R20, RZ ;  /* 0x000000141519723e */ /* 0x000fe200042070ff */
[----:B------:R-:W-:Y:S01]  /*3ed0*/  FMUL2 R14, R14.F32x2.HI_LO, R52.F32x2.HI_LO ;  /* 0x000000340e0e724a */ /* 0x000fe20000000000 */
[----:B------:R-:W-:Y:S02]  /*3ee0*/  F2FP.SATFINITE.E2M1.F32.PACK_AB_MERGE_C R5, R23, R22, RZ ;  /* 0x000000161705723e */ /* 0x000fe400042070ff */
[----:B------:R-:W-:Y:S01]  /*3ef0*/  MUFU.RCP R98, R98 ;  /* 0x0000006200627308 */ /* 0x000fe20000001000 */
[----:B------:R-:W-:Y:S01]  /*3f00*/  FMNMX.NAN R21, |R22|, |R6|, !PT ;  /* 0x4000000616157209 */ /* 0x000fe20007820200 */
[----:B------:R-:W-:Y:S01]  /*3f10*/  FMUL2 R14, R14.F32x2.HI_LO, R88.F32 ;  /* 0x000000580e0e724a */ /* 0x000fe20001000000 */
[----:B------:R-:W-:-:S02]  /*3f20*/  F2FP.SATFINITE.E2M1.F32.PACK_AB_MERGE_C R22, R97, R96, RZ ;  /* 0x000000606116723e */ /* 0x000fc400042070ff */
[----:B------:R-:W-:Y:S02]  /*3f30*/  F2FP.SATFINITE.E2M1.F32.PACK_AB_MERGE_C R6, R7, R6, RZ ;  /* 0x000000060706723e */ /* 0x000fe400042070ff */
[----:B------:R-:W-:Y:S01]  /*3f40*/  PRMT R22, R22, 0x7604, RZ ;  /* 0x0000760416167816 */ /* 0x000fe200000000ff */
[----:B------:R-:W2:Y:S01]  /*3f50*/  MUFU.RCP R99, R99 ;  /* 0x0000006300637308 */ /* 0x000ea20000001000 */
[----:B-1----:R-:W-:Y:S01]  /*3f60*/  FMUL2 R12, R12.F32x2.HI_LO, R26.F32x2.HI_LO ;  /* 0x0000001a0c0c724a */ /* 0x002fe20000000000 */
[----:B------:R-:W-:Y:S02]  /*3f70*/  F2FP.SATFINITE.E2M1.F32.PACK_AB_MERGE_C R27, R95, R94, RZ ;  /* 0x0000005e5f1b723e */ /* 0x000fe400042070ff */
[----:B------:R-:W-:Y:S01]  /*3f80*/  FMNMX.NAN R20, |R91|, |R9|, !PT ;  /* 0x400000095b147209 */ /* 0x000fe20007820200 */
[----:B------:R-:W-:Y:S01]  /*3f90*/  FMUL2 R12, R12.F32x2.HI_LO, R58.F32x2.HI_LO ;  /* 0x0000003a0c0c724a */ /* 0x000fe20000000000 */
[----:B------:R-:W-:Y:S02]  /*3fa0*/  PRMT R27, R27, 0x7054, RZ ;  /* 0x000070541b1b7816 */ /* 0x000fe400000000ff */
[----:B------:R-:W-:Y:S01]  /*3fb0*/  MUFU.RCP R16, R16 ;  /* 0x0000001000107308 */ /* 0x000fe20000001000 */
[----:B------:R-:W-:Y:S01]  /*3fc0*/  FMUL2 R12, R12.F32x2.HI_LO, R88.F32 ;  /* 0x000000580c0c724a */ /* 0x000fe20001000000 */
[----:B------:R-:W-:-:S02]  /*3fd0*/  F2FP.SATFINITE.E2M1.F32.PACK_AB_MERGE_C R7, R9, R8, RZ ;  /* 0x000000080907723e */ /* 0x000fc400042070ff */
[----:B------:R-:W-:Y:S02]  /*3fe0*/  FMNMX.NAN R23, |R90|, |R8|, !PT ;  /* 0x400000085a177209 */ /* 0x000fe40007820200 */
[----:B------:R-:W-:Y:S02]  /*3ff0*/  FMNMX.NAN R9, |R92|, |R10|, !PT ;  /* 0x4000000a5c097209 */ /* 0x000fe40007820200 */
[----:B------:R-:W1:Y:S01]  /*4000*/  MUFU.RCP R17, R17 ;  /* 0x0000001100117308 */ /* 0x000e620000001000 */
[----:B--2---:R-:W-:Y:S01]  /*4010*/  FMUL2 R98, R98.F32x2.HI_LO, R68.F32x2.HI_LO ;  /* 0x000000446262724a */ /* 0x004fe20000000000 */
[----:B------:R-:W-:Y:S02]  /*4020*/  FMNMX.NAN R8, |R93|, |R11|, !PT ;  /* 0x4000000b5d087209 */ /* 0x000fe40007820200 */
[----:B------:R-:W-:Y:S01]  /*4030*/  F2FP.SATFINITE.E2M1.F32.PACK_AB_MERGE_C R10, R11, R10, RZ ;  /* 0x0000000a0b0a723e */ /* 0x000fe200042070ff */
[----:B------:R-:W-:Y:S01]  /*4040*/  FMUL2 R98, R98.F32x2.HI_LO, R38.F32x2.HI_LO ;  /* 0x000000266262724a */ /* 0x000fe20000000000 */
[----:B------:R-:W-:-:S02]  /*4050*/  LOP3.LUT R11, R22, R27, RZ, 0xfc, !PT ;  /* 0x0000001b160b7212 */ /* 0x000fc400078efcff */
[----:B------:R-:W-:Y:S01]  /*4060*/  MUFU.RCP R18, R18 ;  /* 0x0000001200127308 */ /* 0x000fe20000001000 */
[----:B------:R-:W-:Y:S01]  /*4070*/  F2FP.SATFINITE.E2M1.F32.PACK_AB_MERGE_C R26, R13, R12, RZ ;  /* 0x0000000c0d1a723e */ /* 0x000fe200042070ff */
[----:B------:R-:W-:Y:S01]  /*4080*/  FMUL2 R98, R98.F32x2.HI_LO, R88.F32 ;  /* 0x000000586262724a */ /* 0x000fe20001000000 */
[----:B------:R-:W-:Y:S02]  /*4090*/  F2FP.SATFINITE.E2M1.F32.PACK_AB_MERGE_C R27, R15, R14, RZ ;  /* 0x0000000e0f1b723e */ /* 0x000fe400042070ff */
[----:B------:R-:W-:Y:S02]  /*40a0*/  FMNMX3.NAN R24, |R95|, |R13|, R24, !PT ;  /* 0x4000000d5f187276 */ /* 0x000fe40007820218 */
[----:B------:R-:W-:Y:S01]  /*40b0*/  PRMT R22, R25, 0x7054, RZ ;  /* 0x0000705419167816 */ /* 0x000fe200000000ff */
[----:B------:R-:W2:Y:S01]  /*40c0*/  MUFU.RCP R19, R19 ;  /* 0x0000001300137308 */ /* 0x000ea20000001000 */
[----:B-1----:R-:W-:Y:S01]  /*40d0*/  FMUL2 R16, R16.F32x2.HI_LO, R84.F32x2.HI_LO ;  /* 0x000000541010724a */ /* 0x002fe20000000000 */
[----:B------:R-:W-:-:S02]  /*40e0*/  PRMT R13, R5, 0x7604, RZ ;  /* 0x00007604050d7816 */ /* 0x000fc400000000ff */
[----:B------:R-:W-:Y:S01]  /*40f0*/  PRMT R26, R26, 0x7054, RZ ;  /* 0x000070541a1a7816 */ /* 0x000fe200000000ff */
[----:B------:R-:W-:Y:S01]  /*4100*/  FMUL2 R16, R16.F32x2.HI_LO, R54.F32x2.HI_LO ;  /* 0x000000361010724a */ /* 0x000fe20000000000 */
[----:B------:R-:W-:Y:S02]  /*4110*/  PRMT R5, R27, 0x7604, RZ ;  /* 0x000076041b057816 */ /* 0x000fe400000000ff */
[----:B------:R-:W-:Y:S01]  /*4120*/  PRMT R25, R6, 0x7604, RZ ;  /* 0x0000760406197816 */ /* 0x000fe200000000ff */
[----:B------:R-:W-:Y:S01]  /*4130*/  FMUL2 R16, R16.F32x2.HI_LO, R88.F32 ;  /* 0x000000581010724a */ /* 0x000fe20001000000 */
[----:B------:R-:W-:Y:S02]  /*4140*/  LOP3.LUT R22, R13, R22, RZ, 0xfc, !PT ;  /* 0x000000160d167212 */ /* 0x000fe400078efcff */
[C---:B------:R-:W-:Y:S02]  /*4150*/  F2FP.SATFINITE.E2M1.F32.PACK_AB_MERGE_C R6, R99.reuse, R98, RZ ;  /* 0x000000626306723e */ /* 0x040fe400042070ff */
[----:B------:R-:W-:-:S02]  /*4160*/  FMNMX3.NAN R13, |R99|, |R17|, R20, !PT ;  /* 0x40000011630d7276 */ /* 0x000fc40007820214 */
[----:B------:R-:W-:Y:S01]  /*4170*/  F2FP.SATFINITE.E2M1.F32.PACK_AB_MERGE_C R91, R91, R90, RZ ;  /* 0x0000005a5b5b723e */ /* 0x000fe200042070ff */
[----:B--2---:R-:W-:Y:S01]  /*4180*/  FMUL2 R18, R18.F32x2.HI_LO, R82.F32x2.HI_LO ;  /* 0x000000521212724a */ /* 0x004fe20000000000 */
[----:B------:R-:W-:Y:S02]  /*4190*/  LOP3.LUT R5, R5, R26, RZ, 0xfc, !PT ;  /* 0x0000001a05057212 */ /* 0x000fe400078efcff */
[----:B------:R-:W-:Y:S01]  /*41a0*/  LOP3.LUT R4, R25, R4, RZ, 0xfc, !PT ;  /* 0x0000000419047212 */ /* 0x000fe200078efcff */
[----:B------:R-:W-:Y:S01]  /*41b0*/  FMUL2 R18, R18.F32x2.HI_LO, R48.F32x2.HI_LO ;  /* 0x000000301212724a */ /* 0x000fe20000000000 */
[----:B------:R-:W-:Y:S02]  /*41c0*/  F2FP.SATFINITE.E2M1.F32.PACK_AB_MERGE_C R20, R17, R16, RZ ;  /* 0x000000101114723e */ /* 0x000fe400042070ff */
[----:B------:R-:W-:Y:S01]  /*41d0*/  LOP3.LUT R6, R11, 0xff, R6, 0xf8, !PT ;  /* 0x000000ff0b067812 */ /* 0x000fe200078ef806 */
[----:B------:R-:W-:Y:S01]  /*41e0*/  FMUL2 R18, R18.F32x2.HI_LO, R88.F32 ;  /* 0x000000581212724a */ /* 0x000fe20001000000 */
[----:B------:R-:W-:-:S02]  /*41f0*/  F2FP.SATFINITE.E2M1.F32.PACK_AB_MERGE_C R17, R101, R100, RZ ;  /* 0x000000646511723e */ /* 0x000fc400042070ff */
[----:B------:R-:W-:Y:S02]  /*4200*/  F2FP.SATFINITE.E2M1.F32.PACK_AB_MERGE_C R93, R93, R92, RZ ;  /* 0x0000005c5d5d723e */ /* 0x000fe400042070ff */
[----:B------:R-:W-:Y:S02]  /*4210*/  LOP3.LUT R22, R22, 0xff, R91, 0xf8, !PT ;  /* 0x000000ff16167812 */ /* 0x000fe400078ef85b */
[----:B------:R-:W-:Y:S02]  /*4220*/  LOP3.LUT R20, R5, 0xff, R20, 0xf8, !PT ;  /* 0x000000ff05147812 */ /* 0x000fe400078ef814 */
[----:B------:R-:W-:Y:S02]  /*4230*/  F2FP.SATFINITE.E2M1.F32.PACK_AB_MERGE_C R11, R19, R18, RZ ;  /* 0x00000012130b723e */ /* 0x000fe400042070ff */
[----:B------:R-:W-:Y:S02]  /*4240*/  LOP3.LUT R7, R4, 0xff, R7, 0xf8, !PT ;  /* 0x000000ff04077812 */ /* 0x000fe400078ef807 */
[----:B------:R-:W-:-:S02]  /*4250*/  PRMT R4, R17, 0x6540, R6 ;  /* 0x0000654011047816 */ /* 0x000fc40000000006 */
[----:B------:R-:W-:Y:S02]  /*4260*/  PRMT R5, R93, 0x6540, R22 ;  /* 0x000065405d057816 */ /* 0x000fe40000000016 */
[----:B------:R-:W-:Y:S02]  /*4270*/  PRMT R6, R11, 0x6540, R20 ;  /* 0x000065400b067816 */ /* 0x000fe40000000014 */
[----:B------:R-:W-:Y:S02]  /*4280*/  PRMT R7, R10, 0x6540, R7 ;  /* 0x000065400a077816 */ /* 0x000fe40000000007 */
[----:B------:R-:W-:Y:S02]  /*4290*/  FMNMX3.NAN R23, |R98|, |R16|, R23, !PT ;  /* 0x4000001062177276 */ /* 0x000fe40007820217 */
[----:B------:R-:W-:Y:S01]  /*42a0*/  FMNMX3.NAN R12, |R94|, |R12|, R3, !PT ;  /* 0x4000000c5e0c7276 */ /* 0x000fe20007820203 */
[----:B------:R1:W-:Y:S01]  /*42b0*/  STS.128 [R107+0x4400], R4 ;  /* 0x004400046b007388 */ /* 0x0003e20000000c00 */
[----:B------:R-:W-:-:S02]  /*42c0*/  FMNMX3.NAN R8, |R101|, |R19|, R8, !PT ;  /* 0x4000001365087276 */ /* 0x000fc40007820208 */
[----:B------:R-:W-:Y:S01]  /*42d0*/  FMNMX3.NAN R15, |R97|, |R15|, R2, !PT ;  /* 0x4000000f610f7276 */ /* 0x000fe20007820202 */
[----:B------:R2:W-:Y:S06]  /*42e0*/  MEMBAR.ALL.CTA ;  /* 0x0000000000007992 */ /* 0x0005ec0000008000 */
[----:B--2---:R-:W2:Y:S01]  /*42f0*/  FENCE.VIEW.ASYNC.S ;  /* 0x00000000000073c6 */ /* 0x004ea20000000000 */
[----:B------:R-:W-:Y:S02]  /*4300*/  FMNMX3.NAN R9, |R100|, |R18|, R9, !PT ;  /* 0x4000001264097276 */ /* 0x000fe40007820209 */
[----:B------:R-:W-:-:S02]  /*4310*/  FMNMX3.NAN R14, |R96|, |R14|, R21, !PT ;  /* 0x4000000e600e7276 */ /* 0x000fc40007820215 */
[----:B------:R-:W-:Y:S02]  /*4320*/  FMNMX.NAN R13, R13, R24, !PT ;  /* 0x000000180d0d7209 */ /* 0x000fe40007820000 */
[----:B------:R-:W-:Y:S02]  /*4330*/  FMNMX.NAN R12, R23, R12, !PT ;  /* 0x0000000c170c7209 */ /* 0x000fe40007820000 */
[----:B------:R-:W-:Y:S02]  /*4340*/  FMNMX3.NAN R8, R8, R15, R13, !PT ;  /* 0x0000000f08087276 */ /* 0x000fe4000782000d */
[----:B------:R-:W-:-:S04]  /*4350*/  FMNMX3.NAN R9, R9, R14, R12, !PT ;  /* 0x0000000e09097276 */ /* 0x000fc8000782000c */
[----:B------:R-:W-:-:S04]  /*4360*/  FMNMX3.NAN R9, R9, R8, RZ, !PT ;  /* 0x0000000809097276 */ /* 0x000fc800078200ff */
[----:B------:R-:W-:Y:S01]  /*4370*/  FMNMX R128, R9, R128, !PT ;  /* 0x0000008009807209 */ /* 0x000fe20007800000 */
[----:B--2---:R-:W-:Y:S06]  /*4380*/  BAR.SYNC.DEFER_BLOCKING 0x2, 0x80 ;  /* 0x0082000000007b1d */ /* 0x004fec0000010000 */
[----:B-1----:R-:W-:Y:S05]  /*4390*/  @P2 BRA `(.L_x_56) ;  /* 0x0000000000442947 */ /* 0x002fea0003800000 */
[----:B------:R-:W-:Y:S01]  /*43a0*/  IMAD R122, R89, 0x4, R122 ;  /* 0x00000004597a7824 */ /* 0x000fe200078e027a */
[----:B------:R-:W-:Y:S01]  /*43b0*/  UIADD3 UR8, UP0, UPT, UR10, 0x2c0, URZ ;  /* 0x000002c00a087890 */ /* 0x000fe2000ff1e0ff */
[----:B------:R-:W-:Y:S02]  /*43c0*/  PLOP3.LUT P0, PT, PT, PT, PT, 0x80, 0x8 ;  /* 0x000000000008781c */ /* 0x000fe40003f0f070 */
[----:B------:R-:W-:Y:S01]  /*43d0*/  IADD3 R2, PT, PT, R87, 0x4400, RZ ;  /* 0x0000440057027810 */ /* 0x000fe20007ffe0ff */
[----:B------:R-:W-:Y:S01]  /*43e0*/  IMAD.SHL.U32 R122, R122, 0x20, RZ ;  /* 0x000000207a7a7824 */ /* 0x000fe200078e00ff */
[----:B------:R-:W-:-:S12]  /*43f0*/  UIADD3.X UR9, UPT, UPT, URZ, UR11, URZ, UP0, !UPT ;  /* 0x0000000bff097290 */ /* 0x000fd800087fe4ff */
.L_x_57:
        /* <DEDUP_REMOVED lines=10> */
[----:B------:R0:W-:Y:S02]  /*44a0*/  UTMACMDFLUSH ;  /* 0x00000000000079b7 */ /* 0x0001e40000000000 */
.L_x_56:
[----:B------:R-:W-:Y:S01]  /*44b0*/  BAR.SYNC.DEFER_BLOCKING 0x2, 0x80 ;  /* 0x0082000000007b1d */ /* 0x000fe20000010000 */
[----:B------:R-:W-:Y:S02]  /*44c0*/  IADD3 R126, PT, PT, R126, 0x1, RZ ;  /* 0x000000017e7e7810 */ /* 0x000fe40007ffe0ff */
[----:B------:R-:W-:-:S03]  /*44d0*/  IADD3 R127, PT, PT, R127, -0x1, RZ ;  /* 0xffffffff7f7f7810 */ /* 0x000fc60007ffe0ff */
[----:B------:R-:W-:Y:S05]  /*44e0*/  @!P3 BRA `(.L_x_58) ;  /* 0xffffffe800a0b947 */ /* 0x000fea000383ffff */
[-C--:B------:R-:W-:Y:S01]  /*44f0*/  LEA R3, R108, R87.reuse, 0x3 ;  /* 0x000000576c037211 */ /* 0x080fe200078e18ff */
[----:B------:R-:W-:Y:S01]  /*4500*/  BSSY B0, `(.L_x_59) ;  /* 0x0000005000007945 */ /* 0x000fe20003800000 */
[----:B------:R-:W-:Y:S02]  /*4510*/  SHF.L.U32 R4, R106, 0x1f, RZ ;  /* 0x0000001f6a047819 */ /* 0x000fe400000006ff */
[----:B------:R-:W-:Y:S02]  /*4520*/  LEA R91, R108, R87, 0x4 ;  /* 0x000000576c5b7211 */ /* 0x000fe400078e20ff */
[----:B------:R-:W1:Y:S02]  /*4530*/  SYNCS.PHASECHK.TRANS64.TRYWAIT P0, [R3+URZ+0x40], R4 ;  /* 0x00004004030075a7 */ /* 0x000e6400080011ff */
[----:B-1----:R-:W-:Y:S05]  /*4540*/  @!P0 BRA `(.L_x_60) ;  /* 0x0000000800c48947 */ /* 0x002fea0003800000 */
.L_x_92:
[----:B------:R-:W-:Y:S05]  /*4550*/  BSYNC B0 ;  /* 0x0000000000007941 */ /* 0x000fea0003800000 */
.L_x_59:
[----:B------:R-:W2:Y:S01]  /*4560*/  LDS.128 R88, [R91+0x2d410] ;  /* 0x02d410005b587984 */ /* 0x000ea20000000c00 */
[----:B------:R-:W-:Y:S01]  /*4570*/  CREDUX.MAXABS.F32.NAN UR4, R128 ;  /* 0x00000000800472cc */ /* 0x000fe20000006400 */
[----:B------:R-:W-:Y:S01]  /*4580*/  BSSY.RECONVERGENT B0, `(.L_x_61) ;  /* 0x0000014000007945 */ /* 0x000fe20003800200 */
[----:B------:R-:W-:Y:S01]  /*4590*/  ISETP.NE.AND P0, PT, R102, RZ, PT ;  /* 0x000000ff6600720c */ /* 0x000fe20003f05270 */
[----:B------:R3:W-:Y:S06]  /*45a0*/  MEMBAR.ALL.CTA ;  /* 0x0000000000007992 */ /* 0x0007ec0000008000 */
[----:B---3--:R-:W3:Y:S01]  /*45b0*/  FENCE.VIEW.ASYNC.S ;  /* 0x00000000000073c6 */ /* 0x008ee20000000000 */
[----:B------:R-:W-:-:S03]  /*45c0*/  VIADD R108, R108, 0x1 ;  /* 0x000000016c6c7836 */ /* 0x000fc60000000000 */
[----:B-1----:R-:W-:Y:S01]  /*45d0*/  IMAD.U32 R5, RZ, RZ, UR4 ;  /* 0x00000004ff057e24 */ /* 0x002fe2000f8e00ff */
[----:B---3--:R1:W-:Y:S04]  /*45e0*/  SYNCS.ARRIVE.TRANS64.ART0 RZ, [R3+URZ+0x50], R0 ;  /* 0x0000500003ff79a7 */ /* 0x0083e800085000ff */
[----:B------:R1:W-:Y:S01]  /*45f0*/  @!P0 STS [R118+0x2d400], R5 ;  /* 0x02d4000576008388 */ /* 0x0003e20000000800 */
[----:B------:R-:W-:Y:S01]  /*4600*/  BAR.SYNC.DEFER_BLOCKING 0x2, 0x80 ;  /* 0x0082000000007b1d */ /* 0x000fe20000010000 */
[----:B------:R-:W-:-:S13]  /*4610*/  LOP3.LUT P0, RZ, R120, R102, RZ, 0xfc, !PT ;  /* 0x0000006678ff7212 */ /* 0x000fda000780fcff */
[----:B------:R-:W-:Y:S05]  /*4620*/  @P0 BRA `(.L_x_62) ;  /* 0x0000000000240947 */ /* 0x000fea0003800000 */
[----:B------:R-:W-:Y:S01]  /*4630*/  IMAD.U32 R87, RZ, RZ, UR13 ;  /* 0x0000000dff577e24 */ /* 0x000fe2000f8e00ff */
[----:B------:R-:W3:Y:S04]  /*4640*/  LDCU.64 UR4, c[0x0][0x740] ;  /* 0x0000e800ff0477ac */ /* 0x000ee80008000a00 */
[----:B-1----:R-:W1:Y:S01]  /*4650*/  LDS.128 R4, [R87+0x2d400] ;  /* 0x02d4000057047984 */ /* 0x002e620000000c00 */
[----:B------:R-:W4:Y:S01]  /*4660*/  LDCU.64 UR8, c[0x0][0x358] ;  /* 0x00006b00ff0877ac */ /* 0x000f220008000a00 */
[----:B---3--:R-:W-:-:S04]  /*4670*/  LEA R2, P0, R103, UR4, 0x2 ;  /* 0x0000000467027c11 */ /* 0x008fc8000f8010ff */
[----:B------:R-:W-:Y:S02]  /*4680*/  LEA.HI.X R3, R103, UR5, R86, 0x2, P0 ;  /* 0x0000000567037c11 */ /* 0x000fe400080f1456 */
[----:B-1----:R-:W-:-:S04]  /*4690*/  FMNMX3 R4, R4, RZ, R5, !PT ;  /* 0x000000ff04047276 */ /* 0x002fc80007800005 */
[----:B------:R-:W-:-:S05]  /*46a0*/  FMNMX3 R7, R4, R6, R7, !PT ;  /* 0x0000000604077276 */ /* 0x000fca0007800007 */
[----:B----4-:R3:W-:Y:S02]  /*46b0*/  REDG.E.MAX.S32.STRONG.GPU desc[UR8][R2.64], R7 ;  /* 0x000000070200798e */ /* 0x0107e4000d12e308 */
.L_x_62:
[----:B------:R-:W-:Y:S05]  /*46c0*/  BSYNC.RECONVERGENT B0 ;  /* 0x0000000000007941 */ /* 0x000fea0003800200 */
.L_x_61:
[----:B--2---:R-:W-:Y:S02]  /*46d0*/  ISETP.NE.AND P0, PT, R91, 0x1, PT ;  /* 0x000000015b00780c */ /* 0x004fe40003f05270 */
[----:B------:R-:W-:-:S04]  /*46e0*/  ISETP.NE.AND P1, PT, R108, 0x2, PT ;  /* 0x000000026c00780c */ /* 0x000fc80003f25270 */
[----:B-1-3--:R-:W-:Y:S02]  /*46f0*/  SEL R3, RZ, 0x1, P1 ;  /* 0x00000001ff037807 */ /* 0x00afe40000800000 */
[----:B------:R-:W-:Y:S02]  /*4700*/  SEL R108, R108, RZ, P1 ;  /* 0x000000ff6c6c7207 */ /* 0x000fe40000800000 */
[----:B------:R-:W-:-:S03]  /*4710*/  LOP3.LUT R106, R106, R3, RZ, 0x3c, !PT ;  /* 0x000000036a6a7212 */ /* 0x000fc600078e3cff */
[----:B------:R-:W-:Y:S05]  /*4720*/  @!P0 BRA `(.L_x_63) ;  /* 0xffffffe400c48947 */ /* 0x000fea000383ffff */
.L_x_50:
[----:B------:R-:W-:-:S13]  /*4730*/  ISETP.NE.AND P0, PT, R120, RZ, PT ;  /* 0x000000ff7800720c */ /* 0x000fda0003f05270 */
[----:B------:R-:W-:Y:S05]  /*4740*/  @P0 BRA `(.L_x_64) ;  /* 0x00000000001c0947 */ /* 0x000fea0003800000 */
[----:B------:R-:W2:Y:S01]  /*4750*/  S2UR UR5, SR_CgaCtaId ;  /* 0x00000000000579c3 */ /* 0x000ea20000008800 */
[----:B------:R-:W-:Y:S01]  /*4760*/  ELECT P1, URZ, PT ;  /* 0x0000000000ff782f */ /* 0x000fe20003820000 */
[----:B------:R-:W-:Y:S01]  /*4770*/  HFMA2 R2, -RZ, RZ, 0, 5.9604644775390625e-08 ;  /* 0x00000001ff027431 */ /* 0x000fe200000001ff */
[----:B------:R-:W-:-:S05]  /*4780*/  UMOV UR4, 0x40 ;  /* 0x0000004000047882 */ /* 0x000fca0000000000 */
[----:B------:R-:W-:Y:S01]  /*4790*/  UVIRTCOUNT.DEALLOC.SMPOOL 0x80 ;  /* 0x000000800000784c */ /* 0x000fe20000000000 */
[----:B--2---:R-:W-:-:S09]  /*47a0*/  ULEA UR4, UR5, UR4, 0x18 ;  /* 0x0000000405047291 */ /* 0x004fd2000f8ec0ff */
[----:B------:R2:W-:Y:S03]  /*47b0*/  @P1 STS.U8 [UR4], R2 ;  /* 0x00000002ff001988 */ /* 0x0005e60008000004 */
.L_x_64:
[----:B------:R-:W-:Y:S06]  /*47c0*/  BAR.SYNC.DEFER_BLOCKING 0x2, 0x80 ;  /* 0x0082000000007b1d */ /* 0x000fec0000010000 */
[----:B------:R-:W-:Y:S05]  /*47d0*/  @P0 BRA `(.L_x_65) ;  /* 0x00000000009c0947 */ /* 0x000fea0003800000 */
[----:B------:R-:W3:Y:S01]  /*47e0*/  S2UR UR5, SR_CgaCtaId ;  /* 0x00000000000579c3 */ /* 0x000ee20000008800 */
[----:B------:R-:W-:Y:S01]  /*47f0*/  NOP ;  /* 0x0000000000007918 */ /* 0x000fe20000000000 */
[----:B------:R-:W-:Y:S01]  /*4800*/  UMOV UR4, 0x50 ;  /* 0x0000005000047882 */ /* 0x000fe20000000000 */
[----:B------:R-:W-:Y:S01]  /*4810*/  LOP3.LUT R4, R119, 0xffff, RZ, 0xc0, !PT ;  /* 0x0000ffff77047812 */ /* 0x000fe200078ec0ff */
[----:B------:R-:W-:-:S03]  /*4820*/  IMAD.MOV.U32 R3, RZ, RZ, 0xffff ;  /* 0x0000ffffff037424 */ /* 0x000fc600078e00ff */
[----:B------:R-:W-:-:S04]  /*4830*/  SHF.R.U32.HI R4, RZ, 0x5, R4 ;  /* 0x00000005ff047819 */ /* 0x000fc80000011604 */
[----:B------:R-:W-:Y:S01]  /*4840*/  SHF.L.U32 R3, R3, R4, RZ ;  /* 0x0000000403037219 */ /* 0x000fe200000006ff */
[----:B------:R-:W-:-:S05]  /*4850*/  VIADD R5, R4, 0x10 ;  /* 0x0000001004057836 */ /* 0x000fca0000000000 */
[----:B------:R-:W-:Y:S01]  /*4860*/  SHF.L.U32 R0, R0, R5, RZ ;  /* 0x0000000500007219 */ /* 0x000fe200000006ff */
[----:B---3--:R-:W-:-:S03]  /*4870*/  ULEA UR4, UR5, UR4, 0x18 ;  /* 0x0000000405047291 */ /* 0x008fc6000f8ec0ff */
[----:B------:R-:W-:-:S04]  /*4880*/  LOP3.LUT R5, R0, R3, RZ, 0xfc, !PT ;  /* 0x0000000300057212 */ /* 0x000fc800078efcff */
[C---:B------:R-:W-:Y:S02]  /*4890*/  LOP3.LUT R3, R5.reuse, 0xffff, RZ, 0xc0, !PT ;  /* 0x0000ffff05037812 */ /* 0x040fe400078ec0ff */
[----:B--2---:R-:W2:Y:S02]  /*48a0*/  LDS R2, [UR4] ;  /* 0x00000004ff027984 */ /* 0x004ea40008000800 */
[----:B--2---:R-:W-:-:S04]  /*48b0*/  LOP3.LUT R0, R5, 0xffff, R2, 0x80, !PT ;  /* 0x0000ffff05007812 */ /* 0x004fc800078e8002 */
[----:B------:R-:W-:-:S13]  /*48c0*/  ISETP.NE.AND P0, PT, R0, R3, PT ;  /* 0x000000030000720c */ /* 0x000fda0003f05270 */
[----:B------:R-:W-:Y:S05]  /*48d0*/  @P0 BRA `(.L_x_66) ;  /* 0x0000000000500947 */ /* 0x000fea0003800000 */
[----:B------:R-:W-:Y:S02]  /*48e0*/  SHF.R.U32.HI R0, RZ, 0x10, R2 ;  /* 0x00000010ff007819 */ /* 0x000fe40000011602 */
[----:B------:R-:W-:-:S04]  /*48f0*/  SHF.R.U32.HI R3, RZ, 0x10, R5 ;  /* 0x00000010ff037819 */ /* 0x000fc80000011605 */
[----:B------:R-:W-:-:S04]  /*4900*/  LOP3.LUT R0, R0, R3, RZ, 0xc0, !PT ;  /* 0x0000000300007212 */ /* 0x000fc800078ec0ff */
[----:B------:R-:W-:-:S13]  /*4910*/  ISETP.NE.AND P0, PT, R0, R3, PT ;  /* 0x000000030000720c */ /* 0x000fda0003f05270 */
[----:B------:R-:W-:Y:S05]  /*4920*/  @P0 BRA `(.L_x_67) ;  /* 0x0000000000300947 */ /* 0x000fea0003800000 */
[----:B------:R-:W-:Y:S01]  /*4930*/  R2UR UR5, R5 ;  /* 0x00000000050572ca */ /* 0x000fe200000e0000 */
[----:B------:R-:W2:Y:S01]  /*4940*/  S2R R2, SR_LANEID ;  /* 0x0000000000027919 */ /* 0x000ea20000000000 */
[----:B------:R-:W-:Y:S02]  /*4950*/  VOTEU.ANY UR6, UPT, PT ;  /* 0x0000000000067886 */ /* 0x000fe400038e0100 */
[----:B------:R-:W-:-:S09]  /*4960*/  UFLO.U32 UR6, UR6 ;  /* 0x00000006000672bd */ /* 0x000fd200080e0000 */
[----:B------:R-:W-:-:S06]  /*4970*/  ULOP3.LUT UR5, URZ, UR5, URZ, 0x33, !UPT ;  /* 0x00000005ff057292 */ /* 0x000fcc000f8e33ff */
[----:B------:R-:W-:-:S04]  /*4980*/  IMAD.U32 R0, RZ, RZ, UR5 ;  /* 0x00000005ff007e24 */ /* 0x000fc8000f8e00ff */
[----:B------:R-:W3:Y:S02]  /*4990*/  REDUX UR7, R0 ;  /* 0x00000000000773c4 */ /* 0x000ee40000000000 */
[----:B------:R4:W-:Y:S01]  /*49a0*/  UTCATOMSWS.AND URZ, UR5 ;  /* 0x0000000500ff79e3 */ /* 0x0009e20008000000 */
[----:B--2---:R-:W-:Y:S01]  /*49b0*/  ISETP.EQ.U32.AND P0, PT, R2, UR6, PT ;  /* 0x0000000602007c0c */ /* 0x004fe2000bf02070 */
[----:B---3--:R-:W-:-:S12]  /*49c0*/  IMAD.U32 R2, RZ, RZ, UR7 ;  /* 0x00000007ff027e24 */ /* 0x008fd8000f8e00ff */
[----:B------:R4:W-:Y:S01]  /*49d0*/  @P0 ATOMS.AND RZ, [UR4], R2 ;  /* 0x00000002ffff098c */ /* 0x0009e2000a800004 */
[----:B------:R-:W-:Y:S05]  /*49e0*/  BRA `(.L_x_68) ;  /* 0x0000000000147947 */ /* 0x000fea0003800000 */
.L_x_67:
[----:B------:R-:W-:Y:S02]  /*49f0*/  MOV R2, 0x4a10 ;  /* 0x00004a1000027802 */ /* 0x000fe40000000f00 */
[----:B-1----:R-:W-:Y:S05]  /*4a00*/  CALL.REL.NOINC `($__internal_0_$__cuda_sm10x_tcgen05_guardrail_trap_col_being_dealloced_not_returned_by_alloc) ;  /* 0x0000000400ac7944 */ /* 0x002fea0003c00000 */
[----:B------:R-:W-:Y:S05]  /*4a10*/  BRA `(.L_x_68) ;  /* 0x0000000000087947 */ /* 0x000fea0003800000 */
.L_x_66:
[----:B------:R-:W-:Y:S02]  /*4a20*/  MOV R2, 0x4a40 ;  /* 0x00004a4000027802 */ /* 0x000fe40000000f00 */
[----:B-1----:R-:W-:Y:S05]  /*4a30*/  CALL.REL.NOINC `($__internal_2_$__cuda_sm10x_tcgen05_guardrail_trap_unallocated_columns_being_dealloced) ;  /* 0x0000000400b87944 */ /* 0x002fea0003c00000 */
.L_x_68:
[----:B------:R-:W-:Y:S01]  /*4a40*/  NOP ;  /* 0x0000000000007918 */ /* 0x000fe20000000000 */
.L_x_65:
[----:B------:R-:W-:-:S04]  /*4a50*/  DEPBAR.LE SB0, 0x0 ;  /* 0x000080000000791a */ /* 0x000fc80000000000 */
[----:B------:R-:W-:-:S04]  /*4a60*/  DEPBAR.LE SB0, 0x0 ;  /* 0x000080000000791a */ /* 0x000fc80000000000 */
[----:B----4-:R-:W-:Y:S05]  /*4a70*/  EXIT ;  /* 0x000000000000794d */ /* 0x010fea0003800000 */
.L_x_20:
[----:B------:R-:W-:-:S07]  /*4a80*/  MOV R20, R21 ;  /* 0x0000001500147202 */ /* 0x000fce0000000f00 */
.L_x_69:
[----:B----4-:R4:W3:Y:S02]  /*4a90*/  SYNCS.PHASECHK.TRANS64.TRYWAIT P0, [R14+URZ+0x50], R21 ;  /* 0x000050150e0075a7 */ /* 0x0108e400080011ff */
[----:B---3--:R-:W-:Y:S05]  /*4aa0*/  @!P0 NANOSLEEP.SYNCS 0x989680 ;  /* 0x009896800000895d */ /* 0x008fea0003900000 */
[----:B------:R-:W3:Y:S02]  /*4ab0*/  @!P0 SYNCS.PHASECHK.TRANS64 P0, [R14+URZ+0x50], R21 ;  /* 0x000050150e0085a7 */ /* 0x000ee400080010ff */
[----:B---3--:R-:W-:Y:S05]  /*4ac0*/  @!P0 BRA `(.L_x_69) ;  /* 0xfffffffc00f08947 */ /* 0x008fea000383ffff */
[----:B------:R-:W-:Y:S05]  /*4ad0*/  BRA `(.L_x_70) ;  /* 0xffffffc000e07947 */ /* 0x000fea000383ffff */
.L_x_22:
[----:B------:R-:W-:-:S07]  /*4ae0*/  MOV R7, R6 ;  /* 0x0000000600077202 */ /* 0x000fce0000000f00 */
.L_x_71:
[----:B--2---:R2:W3:Y:S02]  /*4af0*/  SYNCS.PHASECHK.TRANS64.TRYWAIT P0, [R2+URZ+0x50], R7 ;  /* 0x00005007020075a7 */ /* 0x0044e400080011ff */
[----:B---3--:R-:W-:Y:S05]  /*4b00*/  @!P0 NANOSLEEP.SYNCS 0x989680 ;  /* 0x009896800000895d */ /* 0x008fea0003900000 */
[----:B------:R-:W3:Y:S02]  /*4b10*/  @!P0 SYNCS.PHASECHK.TRANS64 P0, [R2+URZ+0x50], R7 ;  /* 0x00005007020085a7 */ /* 0x000ee400080010ff */
[----:B---3--:R-:W-:Y:S05]  /*4b20*/  @!P0 BRA `(.L_x_71) ;  /* 0xfffffffc00f08947 */ /* 0x008fea000383ffff */
[----:B------:R-:W-:Y:S05]  /*4b30*/  BRA `(.L_x_72) ;  /* 0xffffffc4008c7947 */ /* 0x000fea000383ffff */
.L_x_23:
[----:B------:R-:W-:-:S07]  /*4b40*/  MOV R9, R8 ;  /* 0x0000000800097202 */ /* 0x000fce0000000f00 */
.L_x_73:
[----:B--2---:R2:W3:Y:S02]  /*4b50*/  SYNCS.PHASECHK.TRANS64.TRYWAIT P0, [R3+URZ+0x50], R9 ;  /* 0x00005009030075a7 */ /* 0x0044e400080011ff */
[----:B---3--:R-:W-:Y:S05]  /*4b60*/  @!P0 NANOSLEEP.SYNCS 0x989680 ;  /* 0x009896800000895d */ /* 0x008fea0003900000 */
[----:B------:R-:W3:Y:S02]  /*4b70*/  @!P0 SYNCS.PHASECHK.TRANS64 P0, [R3+URZ+0x50], R9 ;  /* 0x00005009030085a7 */ /* 0x000ee400080010ff */
[----:B---3--:R-:W-:Y:S05]  /*4b80*/  @!P0 BRA `(.L_x_73) ;  /* 0xfffffffc00f08947 */ /* 0x008fea000383ffff */
[----:B------:R-:W-:Y:S05]  /*4b90*/  BRA `(.L_x_15) ;  /* 0xffffffc400c07947 */ /* 0x000fea000383ffff */
.L_x_25:
[----:B------:R-:W-:-:S07]  /*4ba0*/  MOV R0, UR6 ;  /* 0x0000000600007c02 */ /* 0x000fce0008000f00 */
.L_x_74:
[----:B---3--:R3:W4:Y:S02]  /*4bb0*/  SYNCS.PHASECHK.TRANS64.TRYWAIT P0, [R0+URZ+0x40], RZ ;  /* 0x000040ff000075a7 */ /* 0x00872400080011ff */
[----:B----4-:R-:W-:Y:S05]  /*4bc0*/  @!P0 NANOSLEEP.SYNCS 0x989680 ;  /* 0x009896800000895d */ /* 0x010fea0003900000 */
[----:B------:R-:W4:Y:S02]  /*4bd0*/  @!P0 SYNCS.PHASECHK.TRANS64 P0, [R0+URZ+0x40], RZ ;  /* 0x000040ff000085a7 */ /* 0x000f2400080010ff */
[----:B----4-:R-:W-:Y:S05]  /*4be0*/  @!P0 BRA `(.L_x_74) ;  /* 0xfffffffc00f08947 */ /* 0x010fea000383ffff */
[----:B------:R-:W-:Y:S05]  /*4bf0*/  BRA `(.L_x_75) ;  /* 0xffffffc400c07947 */ /* 0x000fea000383ffff */
.L_x_28:
[----:B------:R-:W-:Y:S02]  /*4c00*/  MOV R6, UR5 ;  /* 0x0000000500067c02 */ /* 0x000fe40008000f00 */
[----:B------:R-:W-:Y:S02]  /*4c10*/  MOV R7, UR5 ;  /* 0x0000000500077c02 */ /* 0x000fe40008000f00 */
[----:B------:R-:W-:-:S07]  /*4c20*/  MOV R3, UR33 ;  /* 0x0000002100037c02 */ /* 0x000fce0008000f00 */
.L_x_76:
[----:B--2---:R2:W3:Y:S02]  /*4c30*/  SYNCS.PHASECHK.TRANS64.TRYWAIT P0, [R3+URZ+0x18], R7 ;  /* 0x00001807030075a7 */ /* 0x0044e400080011ff */
[----:B---3--:R-:W-:Y:S05]  /*4c40*/  @!P0 NANOSLEEP.SYNCS 0x989680 ;  /* 0x009896800000895d */ /* 0x008fea0003900000 */
[----:B------:R-:W3:Y:S02]  /*4c50*/  @!P0 SYNCS.PHASECHK.TRANS64 P0, [R3+URZ+0x18], R7 ;  /* 0x00001807030085a7 */ /* 0x000ee400080010ff */
[----:B---3--:R-:W-:Y:S05]  /*4c60*/  @!P0 BRA `(.L_x_76) ;  /* 0xfffffffc00f08947 */ /* 0x008fea000383ffff */
[----:B------:R-:W-:Y:S05]  /*4c70*/  BRA `(.L_x_27) ;  /* 0xffffffc800a87947 */ /* 0x000fea000383ffff */
.L_x_30:
[----:B------:R-:W-:-:S07]  /*4c80*/  MOV R5, R4 ;  /* 0x0000000400057202 */ /* 0x000fce0000000f00 */
.L_x_77:
[----:B---3--:R3:W4:Y:S02]  /*4c90*/  SYNCS.PHASECHK.TRANS64.TRYWAIT P0, [R3+URZ+0x40], R5 ;  /* 0x00004005030075a7 */ /* 0x00872400080011ff */
[----:B----4-:R-:W-:Y:S05]  /*4ca0*/  @!P0 NANOSLEEP.SYNCS 0x989680 ;  /* 0x009896800000895d */ /* 0x010fea0003900000 */
[----:B------:R-:W4:Y:S02]  /*4cb0*/  @!P0 SYNCS.PHASECHK.TRANS64 P0, [R3+URZ+0x40], R5 ;  /* 0x00004005030085a7 */ /* 0x000f2400080010ff */
[----:B----4-:R-:W-:Y:S05]  /*4cc0*/  @!P0 BRA `(.L_x_77) ;  /* 0xfffffffc00f08947 */ /* 0x010fea000383ffff */
[----:B------:R-:W-:Y:S05]  /*4cd0*/  BRA `(.L_x_78) ;  /* 0xffffffc800f47947 */ /* 0x000fea000383ffff */
.L_x_32:
[----:B------:R-:W-:Y:S02]  /*4ce0*/  MOV R2, UR14 ;  /* 0x0000000e00027c02 */ /* 0x000fe40008000f00 */
[----:B--2---:R-:W-:Y:S02]  /*4cf0*/  MOV R3, UR14 ;  /* 0x0000000e00037c02 */ /* 0x004fe40008000f00 */
[----:B------:R-:W-:-:S07]  /*4d00*/  MOV R0, UR6 ;  /* 0x0000000600007c02 */ /* 0x000fce0008000f00 */
.L_x_79:
[----:B--2---:R2:W3:Y:S02]  /*4d10*/  SYNCS.PHASECHK.TRANS64.TRYWAIT P0, [R0+URZ+0x18], R3 ;  /* 0x00001803000075a7 */ /* 0x0044e400080011ff */
[----:B---3--:R-:W-:Y:S05]  /*4d20*/  @!P0 NANOSLEEP.SYNCS 0x989680 ;  /* 0x009896800000895d */ /* 0x008fea0003900000 */
[----:B------:R-:W3:Y:S02]  /*4d30*/  @!P0 SYNCS.PHASECHK.TRANS64 P0, [R0+URZ+0x18], R3 ;  /* 0x00001803000085a7 */ /* 0x000ee400080010ff */
[----:B---3--:R-:W-:Y:S05]  /*4d40*/  @!P0 BRA `(.L_x_79) ;  /* 0xfffffffc00f08947 */ /* 0x008fea000383ffff */
[----:B------:R-:W-:Y:S05]  /*4d50*/  BRA `(.L_x_80) ;  /* 0xffffffcc00447947 */ /* 0x000fea000383ffff */
.L_x_34:
[----:B------:R-:W-:-:S07]  /*4d60*/  MOV R2, UR45 ;  /* 0x0000002d00027c02 */ /* 0x000fce0008000f00 */
.L_x_81:
[----:B---3--:R3:W4:Y:S02]  /*4d70*/  SYNCS.PHASECHK.TRANS64.TRYWAIT P0, [R2+URZ+0x40], RZ ;  /* 0x000040ff020075a7 */ /* 0x00872400080011ff */
[----:B----4-:R-:W-:Y:S05]  /*4d80*/  @!P0 NANOSLEEP.SYNCS 0x989680 ;  /* 0x009896800000895d */ /* 0x010fea0003900000 */
[----:B------:R-:W4:Y:S02]  /*4d90*/  @!P0 SYNCS.PHASECHK.TRANS64 P0, [R2+URZ+0x40], RZ ;  /* 0x000040ff020085a7 */ /* 0x000f2400080010ff */
[----:B----4-:R-:W-:Y:S05]  /*4da0*/  @!P0 BRA `(.L_x_81) ;  /* 0xfffffffc00f08947 */ /* 0x010fea000383ffff */
[----:B------:R-:W-:Y:S05]  /*4db0*/  BRA `(.L_x_82) ;  /* 0xffffffcc005c7947 */ /* 0x000fea000383ffff */
.L_x_37:
[----:B------:R-:W-:Y:S02]  /*4dc0*/  MOV R8, UR6 ;  /* 0x0000000600087c02 */ /* 0x000fe40008000f00 */
[----:B------:R-:W-:Y:S02]  /*4dd0*/  MOV R9, UR6 ;  /* 0x0000000600097c02 */ /* 0x000fe40008000f00 */
[----:B------:R-:W-:-:S07]  /*4de0*/  MOV R0, UR45 ;  /* 0x0000002d00007c02 */ /* 0x000fce0008000f00 */
.L_x_83:
[----:B--2---:R2:W3:Y:S02]  /*4df0*/  SYNCS.PHASECHK.TRANS64.TRYWAIT P0, [R0+URZ+0x38], R9 ;  /* 0x00003809000075a7 */ /* 0x0044e400080011ff */
[----:B---3--:R-:W-:Y:S05]  /*4e00*/  @!P0 NANOSLEEP.SYNCS 0x989680 ;  /* 0x009896800000895d */ /* 0x008fea0003900000 */
[----:B------:R-:W3:Y:S02]  /*4e10*/  @!P0 SYNCS.PHASECHK.TRANS64 P0, [R0+URZ+0x38], R9 ;  /* 0x00003809000085a7 */ /* 0x000ee400080010ff */
[----:B---3--:R-:W-:Y:S05]  /*4e20*/  @!P0 BRA `(.L_x_83) ;  /* 0xfffffffc00f08947 */ /* 0x008fea000383ffff */
[----:B------:R-:W-:Y:S05]  /*4e30*/  BRA `(.L_x_36) ;  /* 0xffffffd000887947 */ /* 0x000fea000383ffff */
.L_x_39:
[----:B------:R-:W-:Y:S02]  /*4e40*/  MOV R8, UR43 ;  /* 0x0000002b00087c02 */ /* 0x000fe40008000f00 */
[----:B------:R-:W-:Y:S02]  /*4e50*/  MOV R9, UR43 ;  /* 0x0000002b00097c02 */ /* 0x000fe40008000f00 */
[----:B------:R-:W-:Y:S07]  /*4e60*/  MOV R0, UR42 ;  /* 0x0000002a00007c02 */ /* 0x000fee0008000f00 */
.L_x_84:
[----:B--2---:R2:W3:Y:S02]  /*4e70*/  SYNCS.PHASECHK.TRANS64.TRYWAIT P1, [R0+URZ], R9 ;  /* 0x00000009000075a7 */ /* 0x0044e400080211ff */
[----:B---3--:R-:W-:Y:S05]  /*4e80*/  @!P1 NANOSLEEP.SYNCS 0x989680 ;  /* 0x009896800000995d */ /* 0x008fea0003900000 */
[----:B------:R-:W3:Y:S02]  /*4e90*/  @!P1 SYNCS.PHASECHK.TRANS64 P1, [R0+URZ], R9 ;  /* 0x00000009000095a7 */ /* 0x000ee400080210ff */
[----:B---3--:R-:W-:Y:S05]  /*4ea0*/  @!P1 BRA `(.L_x_84) ;  /* 0xfffffffc00f09947 */ /* 0x008fea000383ffff */
[----:B------:R-:W-:Y:S05]  /*4eb0*/  BRA `(.L_x_38) ;  /* 0xffffffd400347947 */ /* 0x000fea000383ffff */
.L_x_41:
[-C--:B------:R-:W-:Y:S02]  /*4ec0*/  MOV R8, R4.reuse ;  /* 0x0000000400087202 */ /* 0x080fe40000000f00 */
[----:B------:R-:W-:-:S07]  /*4ed0*/  MOV R9, R4 ;  /* 0x0000000400097202 */ /* 0x000fce0000000f00 */
.L_x_85:
[----:B--2---:R2:W3:Y:S02]  /*4ee0*/  SYNCS.PHASECHK.TRANS64.TRYWAIT P0, [R3+URZ+0x40], R9 ;  /* 0x00004009030075a7 */ /* 0x0044e400080011ff */
[----:B---3--:R-:W-:Y:S05]  /*4ef0*/  @!P0 NANOSLEEP.SYNCS 0x989680 ;  /* 0x009896800000895d */ /* 0x008fea0003900000 */
[----:B------:R-:W3:Y:S02]  /*4f00*/  @!P0 SYNCS.PHASECHK.TRANS64 P0, [R3+URZ+0x40], R9 ;  /* 0x00004009030085a7 */ /* 0x000ee400080010ff */
[----:B---3--:R-:W-:Y:S05]  /*4f10*/  @!P0 BRA `(.L_x_85) ;  /* 0xfffffffc00f08947 */ /* 0x008fea000383ffff */
[----:B------:R-:W-:Y:S05]  /*4f20*/  BRA `(.L_x_86) ;  /* 0xffffffd400b87947 */ /* 0x000fea000383ffff */
.L_x_43:
[----:B------:R-:W-:Y:S02]  /*4f30*/  MOV R2, UR4 ;  /* 0x0000000400027c02 */ /* 0x000fe40008000f00 */
[----:B--2---:R-:W-:Y:S02]  /*4f40*/  MOV R3, UR4 ;  /* 0x0000000400037c02 */ /* 0x004fe40008000f00 */
[----:B------:R-:W-:-:S07]  /*4f50*/  MOV R0, UR45 ;  /* 0x0000002d00007c02 */ /* 0x000fce0008000f00 */
.L_x_87:
[----:B--2---:R2:W3:Y:S02]  /*4f60*/  SYNCS.PHASECHK.TRANS64.TRYWAIT P0, [R0+URZ+0x38], R3 ;  /* 0x00003803000075a7 */ /* 0x0044e400080011ff */
[----:B---3--:R-:W-:Y:S05]  /*4f70*/  @!P0 NANOSLEEP.SYNCS 0x989680 ;  /* 0x009896800000895d */ /* 0x008fea0003900000 */
[----:B------:R-:W3:Y:S02]  /*4f80*/  @!P0 SYNCS.PHASECHK.TRANS64 P0, [R0+URZ+0x38], R3 ;  /* 0x00003803000085a7 */ /* 0x000ee400080010ff */
[----:B---3--:R-:W-:Y:S05]  /*4f90*/  @!P0 BRA `(.L_x_87) ;  /* 0xfffffffc00f08947 */ /* 0x008fea000383ffff */
[----:B------:R-:W-:Y:S05]  /*4fa0*/  BRA `(.L_x_33) ;  /* 0xffffffd400e47947 */ /* 0x000fea000383ffff */
.L_x_49:
[----:B-1----:R1:W4:Y:S02]  /*4fb0*/  SYNCS.PHASECHK.TRANS64.TRYWAIT P0, [R87+URZ+0x40], RZ ;  /* 0x000040ff570075a7 */ /* 0x00232400080011ff */
[----:B----4-:R-:W-:Y:S05]  /*4fc0*/  @!P0 NANOSLEEP.SYNCS 0x989680 ;  /* 0x009896800000895d */ /* 0x010fea0003900000 */
[----:B------:R-:W4:Y:S02]  /*4fd0*/  @!P0 SYNCS.PHASECHK.TRANS64 P0, [R87+URZ+0x40], RZ ;  /* 0x000040ff570085a7 */ /* 0x000f2400080010ff */
[----:B----4-:R-:W-:Y:S05]  /*4fe0*/  @!P0 BRA `(.L_x_49) ;  /* 0xfffffffc00f08947 */ /* 0x010fea000383ffff */
[----:B------:R-:W-:Y:S05]  /*4ff0*/  BRA `(.L_x_88) ;  /* 0xffffffd800bc7947 */ /* 0x000fea000383ffff */
.L_x_51:
[----:B------:R-:W-:-:S07]  /*5000*/  MOV R3, R2 ;  /* 0x0000000200037202 */ /* 0x000fce0000000f00 */
.L_x_89:
[----:B--2---:R2:W3:Y:S02]  /*5010*/  SYNCS.PHASECHK.TRANS64.TRYWAIT P0, [R87+URZ+0x30], R3 ;  /* 0x00003003570075a7 */ /* 0x0044e400080011ff */
[----:B---3--:R-:W-:Y:S05]  /*5020*/  @!P0 NANOSLEEP.SYNCS 0x989680 ;  /* 0x009896800000895d */ /* 0x008fea0003900000 */
[----:B------:R-:W3:Y:S02]  /*5030*/  @!P0 SYNCS.PHASECHK.TRANS64 P0, [R87+URZ+0x30], R3 ;  /* 0x00003003570085a7 */ /* 0x000ee400080010ff */
[----:B---3--:R-:W-:Y:S05]  /*5040*/  @!P0 BRA `(.L_x_89) ;  /* 0xfffffffc00f08947 */ /* 0x008fea000383ffff */
[----:B------:R-:W-:Y:S05]  /*5050*/  BRA `(.L_x_90) ;  /* 0xffffffdc00b07947 */ /* 0x000fea000383ffff */
.L_x_60:
[----:B------:R-:W-:-:S07]  /*5060*/  MOV R5, R4 ;  /* 0x0000000400057202 */ /* 0x000fce0000000f00 */
.L_x_91:
[----:B-1----:R1:W2:Y:S02]  /*5070*/  SYNCS.PHASECHK.TRANS64.TRYWAIT P0, [R3+URZ+0x40], R5 ;  /* 0x00004005030075a7 */ /* 0x0022a400080011ff */
[----:B--2---:R-:W-:Y:S05]  /*5080*/  @!P0 NANOSLEEP.SYNCS 0x989680 ;  /* 0x009896800000895d */ /* 0x004fea0003900000 */
[----:B------:R-:W2:Y:S02]  /*5090*/  @!P0 SYNCS.PHASECHK.TRANS64 P0, [R3+URZ+0x40], R5 ;  /* 0x00004005030085a7 */ /* 0x000ea400080010ff */
[----:B--2---:R-:W-:Y:S05]  /*50a0*/  @!P0 BRA `(.L_x_91) ;  /* 0xfffffffc00f08947 */ /* 0x004fea000383ffff */
[----:B------:R-:W-:Y:S05]  /*50b0*/  BRA `(.L_x_92) ;  /* 0xfffffff400247947 */ /* 0x000fea000383ffff */
        .weak           $__internal_0_$__cuda_sm10x_tcgen05_guardrail_trap_col_being_dealloced_not_returned_by_alloc
        .type           $__internal_0_$__cuda_sm10x_tcgen05_guardrail_trap_col_being_dealloced_not_returned_by_alloc,@function
        .size           $__internal_0_$__cuda_sm10x_tcgen05_guardrail_trap_col_being_dealloced_not_returned_by_alloc,($__internal_1_$__cuda_sm10x_tcgen05_guardrail_trap_phase_invalid_during_alloc - $__internal_0_$__cuda_sm10x_tcgen05_guardrail_trap_col_being_dealloced_not_returned_by_alloc)
$__internal_0_$__cuda_sm10x_tcgen05_guardrail_trap_col_being_dealloced_not_returned_by_alloc:
[----:B------:R-:W-:Y:S05]  /*50c0*/  BPT.TRAP 0x1 ;  /* 0x000000040000795c */ /* 0x000fea0000300000 */
[----:B------:R-:W-:-:S04]  /*50d0*/  HFMA2 R3, -RZ, RZ, 0, 0 ;  /* 0x00000000ff037431 */ /* 0x000fc800000001ff */
[----:B------:R-:W-:Y:S05]  /*50e0*/  RET.REL.NODEC R2 `(kernel_cutlass_kernel_cudnngrouped_gemmgrouped_gemm_swiglugrouped_gemm_swiglu_quantBlockScaledContiguousGroupedGemmKernel_object_at__TiledMMA_ThrLayoutVMNK11110000_PermutationMNK____MMAAt_0) ;  /* 0xffffffac02c47950 */ /* 0x000fea0003c3ffff */
        .weak           $__internal_1_$__cuda_sm10x_tcgen05_guardrail_trap_phase_invalid_during_alloc
        .type           $__internal_1_$__cuda_sm10x_tcgen05_guardrail_trap_phase_invalid_during_alloc,@function
        .size           $__internal_1_$__cuda_sm10x_tcgen05_guardrail_trap_phase_invalid_during_alloc,($__internal_2_$__cuda_sm10x_tcgen05_guardrail_trap_unallocated_columns_being_dealloced - $__internal_1_$__cuda_sm10x_tcgen05_guardrail_trap_phase_invalid_during_alloc)
$__internal_1_$__cuda_sm10x_tcgen05_guardrail_trap_phase_invalid_during_alloc:
[----:B------:R-:W-:Y:S05]  /*50f0*/  BPT.TRAP 0x1 ;  /* 0x000000040000795c */ /* 0x000fea0000300000 */
[----:B------:R-:W-:-:S04]  /*5100*/  MOV R3, 0x0 ;  /* 0x0000000000037802 */ /* 0x000fc80000000f00 */
[----:B------:R-:W-:Y:S05]  /*5110*/  RET.REL.NODEC R2 `(kernel_cutlass_kernel_cudnngrouped_gemmgrouped_gemm_swiglugrouped_gemm_swiglu_quantBlockScaledContiguousGroupedGemmKernel_object_at__TiledMMA_ThrLayoutVMNK11110000_PermutationMNK____MMAAt_0) ;  /* 0xffffffac02b87950 */ /* 0x000fea0003c3ffff */
        .weak           $__internal_2_$__cuda_sm10x_tcgen05_guardrail_trap_unallocated_columns_being_dealloced
        .type           $__internal_2_$__cuda_sm10x_tcgen05_guardrail_trap_unallocated_columns_being_dealloced,@function
        .size           $__internal_2_$__cuda_sm10x_tcgen05_guardrail_trap_unallocated_columns_being_dealloced,(.L_x_96 - $__internal_2_$__cuda_sm10x_tcgen05_guardrail_trap_unallocated_columns_being_dealloced)
$__internal_2_$__cuda_sm10x_tcgen05_guardrail_trap_unallocated_columns_being_dealloced:
[----:B------:R-:W-:Y:S05]  /*5120*/  BPT.TRAP 0x1 ;  /* 0x000000040000795c */ /* 0x000fea0000300000 */
[----:B------:R-:W-:-:S04]  /*5130*/  HFMA2 R3, -RZ, RZ, 0, 0 ;  /* 0x00000000ff037431 */ /* 0x000fc800000001ff */
[----:B------:R-:W-:Y:S05]  /*5140*/  RET.REL.NODEC R2 `(kernel_cutlass_kernel_cudnngrouped_gemmgrouped_gemm_swiglugrouped_gemm_swiglu_quantBlockScaledContiguousGroupedGemmKernel_object_at__TiledMMA_ThrLayoutVMNK11110000_PermutationMNK____MMAAt_0) ;  /* 0xffffffac02ac7950 */ /* 0x000fea0003c3ffff */
.L_x_93:
[----:B------:R-:W-:-:S00]  /*5150*/  BRA `(.L_x_93) ;  /* 0xfffffffc00fc7947 */ /* 0x000fc0000383ffff */
[----:B------:R-:W-:-:S00]  /*5160*/  NOP ;  /* 0x0000000000007918 */ /* 0x000fc00000000000 */
        /* <DEDUP_REMOVED lines=9> */
.L_x_96:


//--------------------- .nv.shared.kernel_cutlass_kernel_cudnngrouped_gemmgrouped_gemm_swiglugrouped_gemm_swiglu_quantBlockScaledContiguousGroupedGemmKernel_object_at__TiledMMA_ThrLayoutVMNK11110000_PermutationMNK____MMAAt_0 --------------------------
	.section	.nv.shared.kernel_cutlass_kernel_cudnngrouped_gemmgrouped_gemm_swiglugrouped_gemm_swiglu_quantBlockScaledContiguousGroupedGemmKernel_object_at__TiledMMA_ThrLayoutVMNK11110000_PermutationMNK____MMAAt_0,"aw",@nobits
	.sectionflags	@""
	.align	1024
	.zero		1024


//--------------------- .nv.shared.reserved.0     --------------------------
	.section	.nv.shared.reserved.0,"aw",@nobits
	.align	8
	.weak		__nv_reservedSMEM_offset_0_alias
	.size		__nv_reservedSMEM_offset_0_alias, 0, 64
	.other		__nv_reservedSMEM_offset_0_alias,@"STO_CUDA_RESERVED_SHARED STV_DEFAULT"
__nv_reservedSMEM_offset_0_alias:
	.zero		0
.nv.shared.reserved.0:
	.zero		64
	.weak		__nv_reservedSMEM_allocation_phase
	.type		__nv_reservedSMEM_allocation_phase,@object
	.size		__nv_reservedSMEM_allocation_phase,(.L_0 - __nv_reservedSMEM_allocation_phase)
__nv_reservedSMEM_allocation_phase:
	.zero		1
.L_0:
	.zero		7
	.weak		__nv_reservedSMEM_devtool_atexit_pc
	.type		__nv_reservedSMEM_devtool_atexit_pc,@object
	.size		__nv_reservedSMEM_devtool_atexit_pc,(__nv_reservedSMEM_allocation_mask - __nv_reservedSMEM_devtool_atexit_pc)
__nv_reservedSMEM_devtool_atexit_pc:
	.zero		8
	.weak		__nv_reservedSMEM_allocation_mask
	.type		__nv_reservedSMEM_allocation_mask,@object
	.size		__nv_reservedSMEM_allocation_mask,(.L_2 - __nv_reservedSMEM_allocation_mask)
__nv_reservedSMEM_allocation_mask:
	.zero		4
.L_2:


//--------------------- .nv.constant0.kernel_cutlass_kernel_cudnngrouped_gemmgrouped_gemm_swiglugrouped_gemm_swiglu_quantBlockScaledContiguousGroupedGemmKernel_object_at__TiledMMA_ThrLayoutVMNK11110000_PermutationMNK____MMAAt_0 --------------------------
	.section	.nv.constant0.kernel_cutlass_kernel_cudnngrouped_gemmgrouped_gemm_swiglugrouped_gemm_swiglu_quantBlockScaledContiguousGroupedGemmKernel_object_at__TiledMMA_ThrLayoutVMNK11110000_PermutationMNK____MMAAt_0,"a",@progbits
	.sectionflags	@""
	.align	4
.nv.constant0.kernel_cutlass_kernel_cudnngrouped_gemmgrouped_gemm_swiglugrouped_gemm_swiglu_quantBlockScaledContiguousGroupedGemmKernel_object_at__TiledMMA_ThrLayoutVMNK11110000_PermutationMNK____MMAAt_0:
	.zero		1924


//--------------------- SYMBOLS --------------------------

	.type		.nv.reservedSmem.offset0,@object
	.size		.nv.reservedSmem.offset0,0x4
	.type		.nv.reservedSmem.cap,@object
	.size		.nv.reservedSmem.cap,0x4
